//
// Generated by NVIDIA NVVM Compiler
//
// Compiler Build ID: CL-36424714
// Cuda compilation tools, release 13.0, V13.0.88
// Based on NVVM 20.0.0
//

.version 9.0
.target sm_100
.address_size 64

	// .globl	_Z9cudaClearP5Pointi
.extern .shared .align 16 .b8 shared_data[];

.visible .entry _Z9cudaClearP5Pointi(
	.param .u64 .ptr .align 1 _Z9cudaClearP5Pointi_param_0,
	.param .u32 _Z9cudaClearP5Pointi_param_1
)
{
	.reg .pred 	%p<2>;
	.reg .b32 	%r<4>;
	.reg .b64 	%rd<5>;

	ld.param.u64 	%rd1, [_Z9cudaClearP5Pointi_param_0];
	ld.param.u32 	%r2, [_Z9cudaClearP5Pointi_param_1];
	mov.u32 	%r1, %tid.x;
	setp.ge.s32 	%p1, %r1, %r2;
	@%p1 bra 	$L__BB0_2;
	cvta.to.global.u64 	%rd2, %rd1;
	mul.wide.u32 	%rd3, %r1, 8;
	add.s64 	%rd4, %rd2, %rd3;
	mov.b32 	%r3, 0;
	st.global.u32 	[%rd4], %r3;
	st.global.u32 	[%rd4+4], %r3;
$L__BB0_2:
	bar.sync 	0;
	ret;

}
	// .globl	_Z15assign_clustersPK5PointiS1_PS_iPi
.visible .entry _Z15assign_clustersPK5PointiS1_PS_iPi(
	.param .u64 .ptr .align 1 _Z15assign_clustersPK5PointiS1_PS_iPi_param_0,
	.param .u32 _Z15assign_clustersPK5PointiS1_PS_iPi_param_1,
	.param .u64 .ptr .align 1 _Z15assign_clustersPK5PointiS1_PS_iPi_param_2,
	.param .u64 .ptr .align 1 _Z15assign_clustersPK5PointiS1_PS_iPi_param_3,
	.param .u32 _Z15assign_clustersPK5PointiS1_PS_iPi_param_4,
	.param .u64 .ptr .align 1 _Z15assign_clustersPK5PointiS1_PS_iPi_param_5
)
{
	.reg .pred 	%p<34>;
	.reg .b32 	%r<116>;
	.reg .b32 	%f<134>;
	.reg .b64 	%rd<17>;

	ld.param.u64 	%rd3, [_Z15assign_clustersPK5PointiS1_PS_iPi_param_0];
	ld.param.u32 	%r40, [_Z15assign_clustersPK5PointiS1_PS_iPi_param_1];
	ld.param.u64 	%rd4, [_Z15assign_clustersPK5PointiS1_PS_iPi_param_2];
	ld.param.u64 	%rd5, [_Z15assign_clustersPK5PointiS1_PS_iPi_param_3];
	ld.param.u32 	%r39, [_Z15assign_clustersPK5PointiS1_PS_iPi_param_4];
	ld.param.u64 	%rd6, [_Z15assign_clustersPK5PointiS1_PS_iPi_param_5];
	mov.u32 	%r1, %tid.x;
	mov.u32 	%r2, %ctaid.x;
	mov.u32 	%r3, %ntid.x;
	mad.lo.s32 	%r4, %r2, %r3, %r1;
	setp.ge.s32 	%p1, %r4, %r40;
	@%p1 bra 	$L__BB1_25;
	setp.ge.s32 	%p2, %r1, %r39;
	shl.b32 	%r41, %r1, 2;
	mov.u32 	%r42, shared_data;
	add.s32 	%r5, %r42, %r41;
	@%p2 bra 	$L__BB1_3;
	cvta.to.global.u64 	%rd7, %rd4;
	mul.wide.u32 	%rd8, %r1, 8;
	add.s64 	%rd9, %rd7, %rd8;
	ld.global.f32 	%f10, [%rd9];
	st.shared.f32 	[%r5], %f10;
	ld.global.f32 	%f11, [%rd9+4];
	shl.b32 	%r43, %r39, 2;
	add.s32 	%r44, %r5, %r43;
	st.shared.f32 	[%r44], %f11;
$L__BB1_3:
	bar.sync 	0;
	cvta.to.global.u64 	%rd10, %rd3;
	mul.wide.s32 	%rd11, %r4, 8;
	add.s64 	%rd12, %rd10, %rd11;
	ld.global.f32 	%f1, [%rd12];
	ld.global.f32 	%f2, [%rd12+4];
	setp.lt.s32 	%p3, %r39, 1;
	mov.b32 	%r113, -1;
	@%p3 bra 	$L__BB1_15;
	and.b32  	%r6, %r39, 7;
	setp.lt.u32 	%p4, %r39, 8;
	mov.f32 	%f131, 0f4CBEBC20;
	mov.b32 	%r113, -1;
	mov.b32 	%r108, 0;
	@%p4 bra 	$L__BB1_7;
	and.b32  	%r108, %r39, 2147483640;
	add.s32 	%r101, %r42, 16;
	shl.b32 	%r8, %r39, 2;
	mov.f32 	%f131, 0f4CBEBC20;
	mov.b32 	%r113, -1;
	mov.b32 	%r102, 0;
$L__BB1_6:
	.pragma "nounroll";
	ld.shared.v4.f32 	{%f14, %f15, %f16, %f17}, [%r101+-16];
	add.s32 	%r53, %r101, %r8;
	ld.shared.f32 	%f18, [%r53+-16];
	sub.f32 	%f19, %f1, %f14;
	sub.f32 	%f20, %f2, %f18;
	mul.f32 	%f21, %f20, %f20;
	fma.rn.f32 	%f22, %f19, %f19, %f21;
	setp.lt.f32 	%p5, %f22, %f131;
	selp.f32 	%f23, %f22, %f131, %p5;
	selp.b32 	%r54, %r102, %r113, %p5;
	ld.shared.f32 	%f24, [%r53+-12];
	sub.f32 	%f25, %f1, %f15;
	sub.f32 	%f26, %f2, %f24;
	mul.f32 	%f27, %f26, %f26;
	fma.rn.f32 	%f28, %f25, %f25, %f27;
	setp.lt.f32 	%p6, %f28, %f23;
	selp.f32 	%f29, %f28, %f23, %p6;
	add.s32 	%r55, %r102, 1;
	selp.b32 	%r56, %r55, %r54, %p6;
	ld.shared.f32 	%f30, [%r53+-8];
	sub.f32 	%f31, %f1, %f16;
	sub.f32 	%f32, %f2, %f30;
	mul.f32 	%f33, %f32, %f32;
	fma.rn.f32 	%f34, %f31, %f31, %f33;
	setp.lt.f32 	%p7, %f34, %f29;
	selp.f32 	%f35, %f34, %f29, %p7;
	add.s32 	%r57, %r102, 2;
	selp.b32 	%r58, %r57, %r56, %p7;
	ld.shared.f32 	%f36, [%r53+-4];
	sub.f32 	%f37, %f1, %f17;
	sub.f32 	%f38, %f2, %f36;
	mul.f32 	%f39, %f38, %f38;
	fma.rn.f32 	%f40, %f37, %f37, %f39;
	setp.lt.f32 	%p8, %f40, %f35;
	selp.f32 	%f41, %f40, %f35, %p8;
	add.s32 	%r59, %r102, 3;
	selp.b32 	%r60, %r59, %r58, %p8;
	ld.shared.v4.f32 	{%f42, %f43, %f44, %f45}, [%r101];
	ld.shared.f32 	%f46, [%r53];
	sub.f32 	%f47, %f1, %f42;
	sub.f32 	%f48, %f2, %f46;
	mul.f32 	%f49, %f48, %f48;
	fma.rn.f32 	%f50, %f47, %f47, %f49;
	setp.lt.f32 	%p9, %f50, %f41;
	selp.f32 	%f51, %f50, %f41, %p9;
	add.s32 	%r61, %r102, 4;
	selp.b32 	%r62, %r61, %r60, %p9;
	ld.shared.f32 	%f52, [%r53+4];
	sub.f32 	%f53, %f1, %f43;
	sub.f32 	%f54, %f2, %f52;
	mul.f32 	%f55, %f54, %f54;
	fma.rn.f32 	%f56, %f53, %f53, %f55;
	setp.lt.f32 	%p10, %f56, %f51;
	selp.f32 	%f57, %f56, %f51, %p10;
	add.s32 	%r63, %r102, 5;
	selp.b32 	%r64, %r63, %r62, %p10;
	ld.shared.f32 	%f58, [%r53+8];
	sub.f32 	%f59, %f1, %f44;
	sub.f32 	%f60, %f2, %f58;
	mul.f32 	%f61, %f60, %f60;
	fma.rn.f32 	%f62, %f59, %f59, %f61;
	setp.lt.f32 	%p11, %f62, %f57;
	selp.f32 	%f63, %f62, %f57, %p11;
	add.s32 	%r65, %r102, 6;
	selp.b32 	%r66, %r65, %r64, %p11;
	ld.shared.f32 	%f64, [%r53+12];
	sub.f32 	%f65, %f1, %f45;
	sub.f32 	%f66, %f2, %f64;
	mul.f32 	%f67, %f66, %f66;
	fma.rn.f32 	%f68, %f65, %f65, %f67;
	setp.lt.f32 	%p12, %f68, %f63;
	selp.f32 	%f131, %f68, %f63, %p12;
	add.s32 	%r67, %r102, 7;
	selp.b32 	%r113, %r67, %r66, %p12;
	add.s32 	%r101, %r101, 32;
	add.s32 	%r102, %r102, 8;
	setp.ne.s32 	%p13, %r102, %r108;
	@%p13 bra 	$L__BB1_6;
$L__BB1_7:
	setp.eq.s32 	%p14, %r6, 0;
	@%p14 bra 	$L__BB1_15;
	and.b32  	%r18, %r39, 3;
	setp.lt.u32 	%p15, %r6, 4;
	@%p15 bra 	$L__BB1_10;
	shl.b32 	%r69, %r108, 2;
	add.s32 	%r71, %r42, %r69;
	ld.shared.f32 	%f69, [%r71];
	shl.b32 	%r72, %r39, 2;
	add.s32 	%r73, %r71, %r72;
	ld.shared.f32 	%f70, [%r73];
	sub.f32 	%f71, %f1, %f69;
	sub.f32 	%f72, %f2, %f70;
	mul.f32 	%f73, %f72, %f72;
	fma.rn.f32 	%f74, %f71, %f71, %f73;
	setp.lt.f32 	%p16, %f74, %f131;
	selp.f32 	%f75, %f74, %f131, %p16;
	selp.b32 	%r74, %r108, %r113, %p16;
	add.s32 	%r75, %r108, 1;
	ld.shared.f32 	%f76, [%r71+4];
	ld.shared.f32 	%f77, [%r73+4];
	sub.f32 	%f78, %f1, %f76;
	sub.f32 	%f79, %f2, %f77;
	mul.f32 	%f80, %f79, %f79;
	fma.rn.f32 	%f81, %f78, %f78, %f80;
	setp.lt.f32 	%p17, %f81, %f75;
	selp.f32 	%f82, %f81, %f75, %p17;
	selp.b32 	%r76, %r75, %r74, %p17;
	add.s32 	%r77, %r108, 2;
	ld.shared.f32 	%f83, [%r71+8];
	ld.shared.f32 	%f84, [%r73+8];
	sub.f32 	%f85, %f1, %f83;
	sub.f32 	%f86, %f2, %f84;
	mul.f32 	%f87, %f86, %f86;
	fma.rn.f32 	%f88, %f85, %f85, %f87;
	setp.lt.f32 	%p18, %f88, %f82;
	selp.f32 	%f89, %f88, %f82, %p18;
	selp.b32 	%r78, %r77, %r76, %p18;
	add.s32 	%r79, %r108, 3;
	ld.shared.f32 	%f90, [%r71+12];
	ld.shared.f32 	%f91, [%r73+12];
	sub.f32 	%f92, %f1, %f90;
	sub.f32 	%f93, %f2, %f91;
	mul.f32 	%f94, %f93, %f93;
	fma.rn.f32 	%f95, %f92, %f92, %f94;
	setp.lt.f32 	%p19, %f95, %f89;
	selp.f32 	%f131, %f95, %f89, %p19;
	selp.b32 	%r113, %r79, %r78, %p19;
	add.s32 	%r108, %r108, 4;
$L__BB1_10:
	setp.eq.s32 	%p20, %r18, 0;
	@%p20 bra 	$L__BB1_15;
	setp.eq.s32 	%p21, %r18, 1;
	@%p21 bra 	$L__BB1_13;
	shl.b32 	%r81, %r108, 2;
	add.s32 	%r83, %r42, %r81;
	ld.shared.f32 	%f96, [%r83];
	shl.b32 	%r84, %r39, 2;
	add.s32 	%r85, %r83, %r84;
	ld.shared.f32 	%f97, [%r85];
	sub.f32 	%f98, %f1, %f96;
	sub.f32 	%f99, %f2, %f97;
	mul.f32 	%f100, %f99, %f99;
	fma.rn.f32 	%f101, %f98, %f98, %f100;
	setp.lt.f32 	%p22, %f101, %f131;
	selp.f32 	%f102, %f101, %f131, %p22;
	selp.b32 	%r86, %r108, %r113, %p22;
	add.s32 	%r87, %r108, 1;
	ld.shared.f32 	%f103, [%r83+4];
	ld.shared.f32 	%f104, [%r85+4];
	sub.f32 	%f105, %f1, %f103;
	sub.f32 	%f106, %f2, %f104;
	mul.f32 	%f107, %f106, %f106;
	fma.rn.f32 	%f108, %f105, %f105, %f107;
	setp.lt.f32 	%p23, %f108, %f102;
	selp.f32 	%f131, %f108, %f102, %p23;
	selp.b32 	%r113, %r87, %r86, %p23;
	add.s32 	%r108, %r108, 2;
$L__BB1_13:
	and.b32  	%r88, %r39, 1;
	setp.eq.b32 	%p24, %r88, 1;
	not.pred 	%p25, %p24;
	@%p25 bra 	$L__BB1_15;
	shl.b32 	%r89, %r108, 2;
	add.s32 	%r91, %r42, %r89;
	ld.shared.f32 	%f109, [%r91];
	shl.b32 	%r92, %r39, 2;
	add.s32 	%r93, %r91, %r92;
	ld.shared.f32 	%f110, [%r93];
	sub.f32 	%f111, %f1, %f109;
	sub.f32 	%f112, %f2, %f110;
	mul.f32 	%f113, %f112, %f112;
	fma.rn.f32 	%f114, %f111, %f111, %f113;
	setp.lt.f32 	%p26, %f114, %f131;
	selp.b32 	%r113, %r108, %r113, %p26;
$L__BB1_15:
	setp.lt.s32 	%p27, %r39, 1;
	bar.sync 	0;
	@%p27 bra 	$L__BB1_25;
	shl.b32 	%r31, %r3, 2;
	add.s32 	%r32, %r5, %r31;
	add.s32 	%r33, %r32, %r31;
	mul.lo.s32 	%r34, %r39, %r2;
	cvta.to.global.u64 	%rd1, %rd5;
	cvta.to.global.u64 	%rd2, %rd6;
	mov.b32 	%r114, 0;
$L__BB1_17:
	setp.lt.u32 	%p28, %r3, 2;
	setp.eq.s32 	%p29, %r113, %r114;
	selp.f32 	%f115, %f1, 0f00000000, %p29;
	st.shared.f32 	[%r5], %f115;
	selp.f32 	%f116, %f2, 0f00000000, %p29;
	st.shared.f32 	[%r32], %f116;
	selp.f32 	%f117, 0f3F800000, 0f00000000, %p29;
	st.shared.f32 	[%r33], %f117;
	bar.sync 	0;
	@%p28 bra 	$L__BB1_22;
	mov.u32 	%r115, %r3;
$L__BB1_19:
	shr.u32 	%r37, %r115, 1;
	setp.ge.u32 	%p30, %r1, %r37;
	@%p30 bra 	$L__BB1_21;
	shl.b32 	%r95, %r37, 2;
	add.s32 	%r96, %r5, %r95;
	ld.shared.f32 	%f118, [%r96];
	ld.shared.f32 	%f119, [%r5];
	add.f32 	%f120, %f118, %f119;
	st.shared.f32 	[%r5], %f120;
	add.s32 	%r97, %r96, %r31;
	ld.shared.f32 	%f121, [%r97];
	ld.shared.f32 	%f122, [%r32];
	add.f32 	%f123, %f121, %f122;
	st.shared.f32 	[%r32], %f123;
	add.s32 	%r98, %r97, %r31;
	ld.shared.f32 	%f124, [%r98];
	ld.shared.f32 	%f125, [%r33];
	add.f32 	%f126, %f124, %f125;
	st.shared.f32 	[%r33], %f126;
$L__BB1_21:
	bar.sync 	0;
	setp.gt.u32 	%p31, %r115, 3;
	mov.u32 	%r115, %r37;
	@%p31 bra 	$L__BB1_19;
$L__BB1_22:
	setp.ne.s32 	%p32, %r1, 0;
	@%p32 bra 	$L__BB1_24;
	add.s32 	%r99, %r114, %r34;
	ld.shared.f32 	%f127, [shared_data];
	mul.wide.s32 	%rd13, %r99, 8;
	add.s64 	%rd14, %rd1, %rd13;
	st.global.f32 	[%rd14], %f127;
	ld.shared.f32 	%f128, [%r32];
	st.global.f32 	[%rd14+4], %f128;
	ld.shared.f32 	%f129, [%r33];
	cvt.rzi.s32.f32 	%r100, %f129;
	mul.wide.s32 	%rd15, %r99, 4;
	add.s64 	%rd16, %rd2, %rd15;
	st.global.u32 	[%rd16], %r100;
$L__BB1_24:
	bar.sync 	0;
	add.s32 	%r114, %r114, 1;
	setp.ne.s32 	%p33, %r114, %r39;
	@%p33 bra 	$L__BB1_17;
$L__BB1_25:
	ret;

}
	// .globl	_Z17compute_new_meansP5PointS0_iPi
.visible .entry _Z17compute_new_meansP5PointS0_iPi(
	.param .u64 .ptr .align 1 _Z17compute_new_meansP5PointS0_iPi_param_0,
	.param .u64 .ptr .align 1 _Z17compute_new_meansP5PointS0_iPi_param_1,
	.param .u32 _Z17compute_new_meansP5PointS0_iPi_param_2,
	.param .u64 .ptr .align 1 _Z17compute_new_meansP5PointS0_iPi_param_3
)
{
	.reg .pred 	%p<5>;
	.reg .b32 	%r<19>;
	.reg .b32 	%f<14>;
	.reg .b64 	%rd<13>;

	ld.param.u64 	%rd2, [_Z17compute_new_meansP5PointS0_iPi_param_0];
	ld.param.u64 	%rd4, [_Z17compute_new_meansP5PointS0_iPi_param_1];
	ld.param.u32 	%r8, [_Z17compute_new_meansP5PointS0_iPi_param_2];
	ld.param.u64 	%rd3, [_Z17compute_new_meansP5PointS0_iPi_param_3];
	cvta.to.global.u64 	%rd5, %rd4;
	mov.u32 	%r1, %tid.x;
	mov.u32 	%r9, %ntid.x;
	mul.wide.u32 	%rd6, %r1, 8;
	add.s64 	%rd1, %rd5, %rd6;
	ld.global.f32 	%f1, [%rd1];
	shl.b32 	%r10, %r1, 2;
	mov.u32 	%r11, shared_data;
	add.s32 	%r2, %r11, %r10;
	st.shared.f32 	[%r2], %f1;
	ld.global.f32 	%f2, [%rd1+4];
	shl.b32 	%r3, %r9, 2;
	add.s32 	%r4, %r2, %r3;
	st.shared.f32 	[%r4], %f2;
	bar.sync 	0;
	shr.u32 	%r18, %r9, 1;
	setp.lt.s32 	%p1, %r18, %r8;
	@%p1 bra 	$L__BB2_4;
$L__BB2_1:
	setp.ge.u32 	%p2, %r1, %r18;
	@%p2 bra 	$L__BB2_3;
	shl.b32 	%r12, %r18, 2;
	add.s32 	%r13, %r2, %r12;
	ld.shared.f32 	%f3, [%r13];
	ld.shared.f32 	%f4, [%r2];
	add.f32 	%f5, %f3, %f4;
	st.shared.f32 	[%r2], %f5;
	add.s32 	%r14, %r13, %r3;
	ld.shared.f32 	%f6, [%r14];
	ld.shared.f32 	%f7, [%r4];
	add.f32 	%f8, %f6, %f7;
	st.shared.f32 	[%r4], %f8;
$L__BB2_3:
	bar.sync 	0;
	shr.u32 	%r18, %r18, 1;
	setp.ge.s32 	%p3, %r18, %r8;
	@%p3 bra 	$L__BB2_1;
$L__BB2_4:
	setp.ge.s32 	%p4, %r1, %r8;
	@%p4 bra 	$L__BB2_6;
	cvta.to.global.u64 	%rd7, %rd3;
	mul.wide.u32 	%rd8, %r1, 4;
	add.s64 	%rd9, %rd7, %rd8;
	ld.global.u32 	%r15, [%rd9];
	max.s32 	%r16, %r15, 1;
	ld.shared.f32 	%f9, [%r2];
	cvt.rn.f32.u32 	%f10, %r16;
	div.rn.f32 	%f11, %f9, %f10;
	cvta.to.global.u64 	%rd10, %rd2;
	add.s64 	%rd12, %rd10, %rd6;
	st.global.f32 	[%rd12], %f11;
	ld.shared.f32 	%f12, [%r4];
	div.rn.f32 	%f13, %f12, %f10;
	st.global.f32 	[%rd12+4], %f13;
	mov.b32 	%r17, 0;
	st.global.u32 	[%rd1], %r17;
	st.global.u32 	[%rd1+4], %r17;
	st.global.u32 	[%rd9], %r17;
$L__BB2_6:
	ret;

}


// ===== COMPILED SASS (sm_100) =====

	.target	sm_100

	.elftype	@"ET_EXEC"


//--------------------- .note.nv.tkinfo           --------------------------
	.section	.note.nv.tkinfo,"",@"SHT_NOTE"
	.sectionflags	@"SHF_NOTE_NV_TKINFO"
	.tkinfo
        /*0018*/ 	.word	0x00000002
        /*0030*/ 	.string	""
        /*0030*/ 	.string	"ptxas"
        /*0030*/ 	.string	"Cuda compilation tools, release 13.0, V13.0.88"
        /*0030*/ 	.string	"Build cuda_13.0.r13.0/compiler.36424714_0"
        /*0030*/ 	.string	"-arch sm_100 -m 64 "



//--------------------- .note.nv.cuinfo           --------------------------
	.section	.note.nv.cuinfo,"",@"SHT_NOTE"
	.sectionflags	@"SHF_NOTE_NV_CUINFO"
        /*0018*/ 	.short	0x0002
        /*001a*/ 	.short	0x0064
        /*001c*/ 	.short	0x0082
	.zero		2


//--------------------- .nv.info                  --------------------------
	.section	.nv.info,"",@"SHT_CUDA_INFO"
	.align	4


	//----- nvinfo : EIATTR_REGCOUNT
	.align		4
        /*0000*/ 	.byte	0x04, 0x2f
        /*0002*/ 	.short	(.L_1 - .L_0)
	.align		4
.L_0:
        /*0004*/ 	.word	index@(_Z9cudaClearP5Pointi)
        /*0008*/ 	.word	0x00000008


	//----- nvinfo : EIATTR_FRAME_SIZE
	.align		4
.L_1:
        /*000c*/ 	.byte	0x04, 0x11
        /*000e*/ 	.short	(.L_3 - .L_2)
	.align		4
.L_2:
        /*0010*/ 	.word	index@(_Z9cudaClearP5Pointi)
        /*0014*/ 	.word	0x00000000


	//----- nvinfo : EIATTR_REGCOUNT
	.align		4
.L_3:
        /*0018*/ 	.byte	0x04, 0x2f
        /*001a*/ 	.short	(.L_5 - .L_4)
	.align		4
.L_4:
        /*001c*/ 	.word	index@(_Z15assign_clustersPK5PointiS1_PS_iPi)
        /*0020*/ 	.word	0x00000020


	//----- nvinfo : EIATTR_FRAME_SIZE
	.align		4
.L_5:
        /*0024*/ 	.byte	0x04, 0x11
        /*0026*/ 	.short	(.L_7 - .L_6)
	.align		4
.L_6:
        /*0028*/ 	.word	index@(_Z15assign_clustersPK5PointiS1_PS_iPi)
        /*002c*/ 	.word	0x00000000


	//----- nvinfo : EIATTR_REGCOUNT
	.align		4
.L_7:
        /*0030*/ 	.byte	0x04, 0x2f
        /*0032*/ 	.short	(.L_9 - .L_8)
	.align		4
.L_8:
        /*0034*/ 	.word	index@(_Z17compute_new_meansP5PointS0_iPi)
        /*0038*/ 	.word	0x00000016


	//----- nvinfo : EIATTR_FRAME_SIZE
	.align		4
.L_9:
        /*003c*/ 	.byte	0x04, 0x11
        /*003e*/ 	.short	(.L_11 - .L_10)
	.align		4
.L_10:
        /*0040*/ 	.word	index@($__internal_0_$__cuda_sm3x_div_rn_noftz_f32_slowpath)
        /*0044*/ 	.word	0x00000000


	//----- nvinfo : EIATTR_FRAME_SIZE
	.align		4
.L_11:
        /*0048*/ 	.byte	0x04, 0x11
        /*004a*/ 	.short	(.L_13 - .L_12)
	.align		4
.L_12:
        /*004c*/ 	.word	index@(_Z17compute_new_meansP5PointS0_iPi)
        /*0050*/ 	.word	0x00000000


	//----- nvinfo : EIATTR_MIN_STACK_SIZE
	.align		4
.L_13:
        /*0054*/ 	.byte	0x04, 0x12
        /*0056*/ 	.short	(.L_15 - .L_14)
	.align		4
.L_14:
        /*0058*/ 	.word	index@(_Z17compute_new_meansP5PointS0_iPi)
        /*005c*/ 	.word	0x00000000


	//----- nvinfo : EIATTR_MIN_STACK_SIZE
	.align		4
.L_15:
        /*0060*/ 	.byte	0x04, 0x12
        /*0062*/ 	.short	(.L_17 - .L_16)
	.align		4
.L_16:
        /*0064*/ 	.word	index@(_Z15assign_clustersPK5PointiS1_PS_iPi)
        /*0068*/ 	.word	0x00000000


	//----- nvinfo : EIATTR_MIN_STACK_SIZE
	.align		4
.L_17:
        /*006c*/ 	.byte	0x04, 0x12
        /*006e*/ 	.short	(.L_19 - .L_18)
	.align		4
.L_18:
        /*0070*/ 	.word	index@(_Z9cudaClearP5Pointi)
        /*0074*/ 	.word	0x00000000
.L_19:


//--------------------- .nv.compat                --------------------------
	.section	.nv.compat,"",@"SHT_CUDA_COMPAT_INFO"
	.align	4
        /*0000*/ 	.byte	0x02, 0x09, 0x00, 0x00, 0x02, 0x02, 0x01, 0x00, 0x02, 0x05, 0x05, 0x00, 0x03, 0x07, 0x01, 0x01
        /*0010*/ 	.byte	0x02, 0x03, 0x00, 0x00, 0x02, 0x06, 0x01, 0x00, 0x04, 0x0b, 0x08, 0x00, 0x01, 0x00, 0x00, 0x00
        /*0020*/ 	.byte	0x00, 0x00, 0x00, 0x00


//--------------------- .nv.info._Z17compute_new_meansP5PointS0_iPi --------------------------
	.section	.nv.info._Z17compute_new_meansP5PointS0_iPi,"",@"SHT_CUDA_INFO"
	.sectionflags	@""
	.align	4


	//----- nvinfo : EIATTR_CUDA_API_VERSION
	.align		4
        /*0000*/ 	.byte	0x04, 0x37
        /*0002*/ 	.short	(.L_21 - .L_20)
.L_20:
        /*0004*/ 	.word	0x00000082


	//----- nvinfo : EIATTR_KPARAM_INFO
	.align		4
.L_21:
        /*0008*/ 	.byte	0x04, 0x17
        /*000a*/ 	.short	(.L_23 - .L_22)
.L_22:
        /*000c*/ 	.word	0x00000000
        /*0010*/ 	.short	0x0003
        /*0012*/ 	.short	0x0018
        /*0014*/ 	.byte	0x00, 0xf5, 0x21, 0x00


	//----- nvinfo : EIATTR_KPARAM_INFO
	.align		4
.L_23:
        /*0018*/ 	.byte	0x04, 0x17
        /*001a*/ 	.short	(.L_25 - .L_24)
.L_24:
        /*001c*/ 	.word	0x00000000
        /*0020*/ 	.short	0x0002
        /*0022*/ 	.short	0x0010
        /*0024*/ 	.byte	0x00, 0xf0, 0x11, 0x00


	//----- nvinfo : EIATTR_KPARAM_INFO
	.align		4
.L_25:
        /*0028*/ 	.byte	0x04, 0x17
        /*002a*/ 	.short	(.L_27 - .L_26)
.L_26:
        /*002c*/ 	.word	0x00000000
        /*0030*/ 	.short	0x0001
        /*0032*/ 	.short	0x0008
        /*0034*/ 	.byte	0x00, 0xf5, 0x21, 0x00


	//----- nvinfo : EIATTR_KPARAM_INFO
	.align		4
.L_27:
        /*0038*/ 	.byte	0x04, 0x17
        /*003a*/ 	.short	(.L_29 - .L_28)
.L_28:
        /*003c*/ 	.word	0x00000000
        /*0040*/ 	.short	0x0000
        /*0042*/ 	.short	0x0000
        /*0044*/ 	.byte	0x00, 0xf5, 0x21, 0x00


	//----- nvinfo : EIATTR_SPARSE_MMA_MASK
	.align		4
.L_29:
        /*0048*/ 	.byte	0x03, 0x50
        /*004a*/ 	.short	0x0000


	//----- nvinfo : EIATTR_MAXREG_COUNT
	.align		4
        /*004c*/ 	.byte	0x03, 0x1b
        /*004e*/ 	.short	0x00ff


	//----- nvinfo : EIATTR_NUM_BARRIERS
	.align		4
        /*0050*/ 	.byte	0x02, 0x4c
        /*0052*/ 	.byte	0x01
	.zero		1


	//----- nvinfo : EIATTR_MERCURY_ISA_VERSION
	.align		4
        /*0054*/ 	.byte	0x03, 0x5f
        /*0056*/ 	.short	0x0101


	//----- nvinfo : EIATTR_VRC_CTA_INIT_COUNT
	.align		4
        /*0058*/ 	.byte	0x02, 0x4a
	.zero		1
	.zero		1


	//----- nvinfo : EIATTR_EXIT_INSTR_OFFSETS
	.align		4
        /*005c*/ 	.byte	0x04, 0x1c
        /*005e*/ 	.short	(.L_31 - .L_30)


	//   ....[0]....
.L_30:
        /*0060*/ 	.word	0x00000280


	//   ....[1]....
        /*0064*/ 	.word	0x00000520


	//----- nvinfo : EIATTR_CRS_STACK_SIZE
	.align		4
.L_31:
        /*0068*/ 	.byte	0x04, 0x1e
        /*006a*/ 	.short	(.L_33 - .L_32)
.L_32:
        /*006c*/ 	.word	0x00000000


	//----- nvinfo : EIATTR_CBANK_PARAM_SIZE
	.align		4
.L_33:
        /*0070*/ 	.byte	0x03, 0x19
        /*0072*/ 	.short	0x0020


	//----- nvinfo : EIATTR_PARAM_CBANK
	.align		4
        /*0074*/ 	.byte	0x04, 0x0a
        /*0076*/ 	.short	(.L_35 - .L_34)
	.align		4
.L_34:
        /*0078*/ 	.word	index@(.nv.constant0._Z17compute_new_meansP5PointS0_iPi)
        /*007c*/ 	.short	0x0380
        /*007e*/ 	.short	0x0020


	//----- nvinfo : EIATTR_SW_WAR
	.align		4
.L_35:
        /*0080*/ 	.byte	0x04, 0x36
        /*0082*/ 	.short	(.L_37 - .L_36)
.L_36:
        /*0084*/ 	.word	0x00000008
.L_37:


//--------------------- .nv.info._Z15assign_clustersPK5PointiS1_PS_iPi --------------------------
	.section	.nv.info._Z15assign_clustersPK5PointiS1_PS_iPi,"",@"SHT_CUDA_INFO"
	.sectionflags	@""
	.align	4


	//----- nvinfo : EIATTR_CUDA_API_VERSION
	.align		4
        /*0000*/ 	.byte	0x04, 0x37
        /*0002*/ 	.short	(.L_39 - .L_38)
.L_38:
        /*0004*/ 	.word	0x00000082


	//----- nvinfo : EIATTR_KPARAM_INFO
	.align		4
.L_39:
        /*0008*/ 	.byte	0x04, 0x17
        /*000a*/ 	.short	(.L_41 - .L_40)
.L_40:
        /*000c*/ 	.word	0x00000000
        /*0010*/ 	.short	0x0005
        /*0012*/ 	.short	0x0028
        /*0014*/ 	.byte	0x00, 0xf5, 0x21, 0x00


	//----- nvinfo : EIATTR_KPARAM_INFO
	.align		4
.L_41:
        /*0018*/ 	.byte	0x04, 0x17
        /*001a*/ 	.short	(.L_43 - .L_42)
.L_42:
        /*001c*/ 	.word	0x00000000
        /*0020*/ 	.short	0x0004
        /*0022*/ 	.short	0x0020
        /*0024*/ 	.byte	0x00, 0xf0, 0x11, 0x00


	//----- nvinfo : EIATTR_KPARAM_INFO
	.align		4
.L_43:
        /*0028*/ 	.byte	0x04, 0x17
        /*002a*/ 	.short	(.L_45 - .L_44)
.L_44:
        /*002c*/ 	.word	0x00000000
        /*0030*/ 	.short	0x0003
        /*0032*/ 	.short	0x0018
        /*0034*/ 	.byte	0x00, 0xf5, 0x21, 0x00


	//----- nvinfo : EIATTR_KPARAM_INFO
	.align		4
.L_45:
        /*0038*/ 	.byte	0x04, 0x17
        /*003a*/ 	.short	(.L_47 - .L_46)
.L_46:
        /*003c*/ 	.word	0x00000000
        /*0040*/ 	.short	0x0002
        /*0042*/ 	.short	0x0010
        /*0044*/ 	.byte	0x00, 0xf5, 0x21, 0x00


	//----- nvinfo : EIATTR_KPARAM_INFO
	.align		4
.L_47:
        /*0048*/ 	.byte	0x04, 0x17
        /*004a*/ 	.short	(.L_49 - .L_48)
.L_48:
        /*004c*/ 	.word	0x00000000
        /*0050*/ 	.short	0x0001
        /*0052*/ 	.short	0x0008
        /*0054*/ 	.byte	0x00, 0xf0, 0x11, 0x00


	//----- nvinfo : EIATTR_KPARAM_INFO
	.align		4
.L_49:
        /*0058*/ 	.byte	0x04, 0x17
        /*005a*/ 	.short	(.L_51 - .L_50)
.L_50:
        /*005c*/ 	.word	0x00000000
        /*0060*/ 	.short	0x0000
        /*0062*/ 	.short	0x0000
        /*0064*/ 	.byte	0x00, 0xf5, 0x21, 0x00


	//----- nvinfo : EIATTR_SPARSE_MMA_MASK
	.align		4
.L_51:
        /*0068*/ 	.byte	0x03, 0x50
        /*006a*/ 	.short	0x0000


	//----- nvinfo : EIATTR_MAXREG_COUNT
	.align		4
        /*006c*/ 	.byte	0x03, 0x1b
        /*006e*/ 	.short	0x00ff


	//----- nvinfo : EIATTR_NUM_BARRIERS
	.align		4
        /*0070*/ 	.byte	0x02, 0x4c
        /*0072*/ 	.byte	0x01
	.zero		1


	//----- nvinfo : EIATTR_MERCURY_ISA_VERSION
	.align		4
        /*0074*/ 	.byte	0x03, 0x5f
        /*0076*/ 	.short	0x0101


	//----- nvinfo : EIATTR_VRC_CTA_INIT_COUNT
	.align		4
        /*0078*/ 	.byte	0x02, 0x4a
	.zero		1
	.zero		1


	//----- nvinfo : EIATTR_EXIT_INSTR_OFFSETS
	.align		4
        /*007c*/ 	.byte	0x04, 0x1c
        /*007e*/ 	.short	(.L_53 - .L_52)


	//   ....[0]....
.L_52:
        /*0080*/ 	.word	0x00000070


	//   ....[1]....
        /*0084*/ 	.word	0x00000c00


	//   ....[2]....
        /*0088*/ 	.word	0x00001000


	//----- nvinfo : EIATTR_CRS_STACK_SIZE
	.align		4
.L_53:
        /*008c*/ 	.byte	0x04, 0x1e
        /*008e*/ 	.short	(.L_55 - .L_54)
.L_54:
        /*0090*/ 	.word	0x00000000


	//----- nvinfo : EIATTR_CBANK_PARAM_SIZE
	.align		4
.L_55:
        /*0094*/ 	.byte	0x03, 0x19
        /*0096*/ 	.short	0x0030


	//----- nvinfo : EIATTR_PARAM_CBANK
	.align		4
        /*0098*/ 	.byte	0x04, 0x0a
        /*009a*/ 	.short	(.L_57 - .L_56)
	.align		4
.L_56:
        /*009c*/ 	.word	index@(.nv.constant0._Z15assign_clustersPK5PointiS1_PS_iPi)
        /*00a0*/ 	.short	0x0380
        /*00a2*/ 	.short	0x0030


	//----- nvinfo : EIATTR_SW_WAR
	.align		4
.L_57:
        /*00a4*/ 	.byte	0x04, 0x36
        /*00a6*/ 	.short	(.L_59 - .L_58)
.L_58:
        /*00a8*/ 	.word	0x00000008
.L_59:


//--------------------- .nv.info._Z9cudaClearP5Pointi --------------------------
	.section	.nv.info._Z9cudaClearP5Pointi,"",@"SHT_CUDA_INFO"
	.sectionflags	@""
	.align	4


	//----- nvinfo : EIATTR_CUDA_API_VERSION
	.align		4
        /*0000*/ 	.byte	0x04, 0x37
        /*0002*/ 	.short	(.L_61 - .L_60)
.L_60:
        /*0004*/ 	.word	0x00000082


	//----- nvinfo : EIATTR_KPARAM_INFO
	.align		4
.L_61:
        /*0008*/ 	.byte	0x04, 0x17
        /*000a*/ 	.short	(.L_63 - .L_62)
.L_62:
        /*000c*/ 	.word	0x00000000
        /*0010*/ 	.short	0x0001
        /*0012*/ 	.short	0x0008
        /*0014*/ 	.byte	0x00, 0xf0, 0x11, 0x00


	//----- nvinfo : EIATTR_KPARAM_INFO
	.align		4
.L_63:
        /*0018*/ 	.byte	0x04, 0x17
        /*001a*/ 	.short	(.L_65 - .L_64)
.L_64:
        /*001c*/ 	.word	0x00000000
        /*0020*/ 	.short	0x0000
        /*0022*/ 	.short	0x0000
        /*0024*/ 	.byte	0x00, 0xf5, 0x21, 0x00


	//----- nvinfo : EIATTR_SPARSE_MMA_MASK
	.align		4
.L_65:
        /*0028*/ 	.byte	0x03, 0x50
        /*002a*/ 	.short	0x0000


	//----- nvinfo : EIATTR_MAXREG_COUNT
	.align		4
        /*002c*/ 	.byte	0x03, 0x1b
        /*002e*/ 	.short	0x00ff


	//----- nvinfo : EIATTR_NUM_BARRIERS
	.align		4
        /*0030*/ 	.byte	0x02, 0x4c
        /*0032*/ 	.byte	0x01
	.zero		1


	//----- nvinfo : EIATTR_MERCURY_ISA_VERSION
	.align		4
        /*0034*/ 	.byte	0x03, 0x5f
        /*0036*/ 	.short	0x0101


	//----- nvinfo : EIATTR_VRC_CTA_INIT_COUNT
	.align		4
        /*0038*/ 	.byte	0x02, 0x4a
	.zero		1
	.zero		1


	//----- nvinfo : EIATTR_EXIT_INSTR_OFFSETS
	.align		4
        /*003c*/ 	.byte	0x04, 0x1c
        /*003e*/ 	.short	(.L_67 - .L_66)


	//   ....[0]....
.L_66:
        /*0040*/ 	.word	0x000000a0


	//----- nvinfo : EIATTR_CBANK_PARAM_SIZE
	.align		4
.L_67:
        /*0044*/ 	.byte	0x03, 0x19
        /*0046*/ 	.short	0x000c


	//----- nvinfo : EIATTR_PARAM_CBANK
	.align		4
        /*0048*/ 	.byte	0x04, 0x0a
        /*004a*/ 	.short	(.L_69 - .L_68)
	.align		4
.L_68:
        /*004c*/ 	.word	index@(.nv.constant0._Z9cudaClearP5Pointi)
        /*0050*/ 	.short	0x0380
        /*0052*/ 	.short	0x000c


	//----- nvinfo : EIATTR_SW_WAR
	.align		4
.L_69:
        /*0054*/ 	.byte	0x04, 0x36
        /*0056*/ 	.short	(.L_71 - .L_70)
.L_70:
        /*0058*/ 	.word	0x00000008
.L_71:


//--------------------- .nv.callgraph             --------------------------
	.section	.nv.callgraph,"",@"SHT_CUDA_CALLGRAPH"
	.align	4
	.sectionentsize	8
	.align		4
        /*0000*/ 	.word	0x00000000
	.align		4
        /*0004*/ 	.word	0xffffffff
	.align		4
        /*0008*/ 	.word	0x00000000
	.align		4
        /*000c*/ 	.word	0xfffffffe
	.align		4
        /*0010*/ 	.word	0x00000000
	.align		4
        /*0014*/ 	.word	0xfffffffd
	.align		4
        /*0018*/ 	.word	0x00000000
	.align		4
        /*001c*/ 	.word	0xfffffffc


//--------------------- .text._Z17compute_new_meansP5PointS0_iPi --------------------------
	.section	.text._Z17compute_new_meansP5PointS0_iPi,"ax",@progbits
	.align	128
        .global         _Z17compute_new_meansP5PointS0_iPi
        .type           _Z17compute_new_meansP5PointS0_iPi,@function
        .size           _Z17compute_new_meansP5PointS0_iPi,(.L_x_34 - _Z17compute_new_meansP5PointS0_iPi)
        .other          _Z17compute_new_meansP5PointS0_iPi,@"STO_CUDA_ENTRY STV_DEFAULT"
_Z17compute_new_meansP5PointS0_iPi:
.text._Z17compute_new_meansP5PointS0_iPi:
[----:B------:R-:W-:Y:S01]  /*0000*/  LDC R1, c[0x0][0x37c] ;  /* 0x0000df00ff017b82 */ /* 0x000fe20000000800 */
[----:B------:R-:W0:Y:S07]  /*0010*/  S2R R2, SR_TID.X ;  /* 0x0000000000027919 */ /* 0x000e2e0000002100 */
[----:B------:R-:W0:Y:S01]  /*0020*/  LDC.64 R6, c[0x0][0x388] ;  /* 0x0000e200ff067b82 */ /* 0x000e220000000a00 */
[----:B------:R-:W1:Y:S01]  /*0030*/  LDCU.64 UR6, c[0x0][0x358] ;  /* 0x00006b00ff0677ac */ /* 0x000e620008000a00 */
[----:B0-----:R-:W-:-:S05]  /*0040*/  IMAD.WIDE.U32 R6, R2, 0x8, R6 ;  /* 0x0000000802067825 */ /* 0x001fca00078e0006 */
[----:B-1----:R-:W2:Y:S04]  /*0050*/  LDG.E R0, desc[UR6][R6.64] ;  /* 0x0000000606007981 */ /* 0x002ea8000c1e1900 */
[----:B------:R-:W3:Y:S01]  /*0060*/  LDG.E R3, desc[UR6][R6.64+0x4] ;  /* 0x0000040606037981 */ /* 0x000ee2000c1e1900 */
[----:B------:R-:W0:Y:S01]  /*0070*/  S2UR UR5, SR_CgaCtaId ;  /* 0x00000000000579c3 */ /* 0x000e220000008800 */
[----:B------:R-:W-:-:S07]  /*0080*/  UMOV UR4, 0x400 ;  /* 0x0000040000047882 */ /* 0x000fce0000000000 */
[----:B------:R-:W1:Y:S01]  /*0090*/  LDC R11, c[0x0][0x360] ;  /* 0x0000d800ff0b7b82 */ /* 0x000e620000000800 */
[----:B0-----:R-:W-:-:S06]  /*00a0*/  ULEA UR4, UR5, UR4, 0x18 ;  /* 0x0000000405047291 */ /* 0x001fcc000f8ec0ff */
[----:B------:R-:W-:Y:S02]  /*00b0*/  LEA R9, R2, UR4, 0x2 ;  /* 0x0000000402097c11 */ /* 0x000fe4000f8e10ff */
[----:B-1----:R-:W-:-:S03]  /*00c0*/  SHF.R.U32.HI R4, RZ, 0x1, R11 ;  /* 0x00000001ff047819 */ /* 0x002fc6000001160b */
[----:B------:R-:W0:Y:S01]  /*00d0*/  LDCU UR4, c[0x0][0x390] ;  /* 0x00007200ff0477ac */ /* 0x000e220008000800 */
[----:B------:R-:W-:Y:S01]  /*00e0*/  IMAD R8, R11, 0x4, R9 ;  /* 0x000000040b087824 */ /* 0x000fe200078e0209 */
[----:B0-----:R-:W-:Y:S01]  /*00f0*/  ISETP.GE.AND P0, PT, R4, UR4, PT ;  /* 0x0000000404007c0c */ /* 0x001fe2000bf06270 */
[----:B--2---:R0:W-:Y:S04]  /*0100*/  STS [R9], R0 ;  /* 0x0000000009007388 */ /* 0x0041e80000000800 */
[----:B---3--:R0:W-:Y:S01]  /*0110*/  STS [R8], R3 ;  /* 0x0000000308007388 */ /* 0x0081e20000000800 */
[----:B------:R-:W-:Y:S07]  /*0120*/  BAR.SYNC.DEFER_BLOCKING 0x0 ;  /* 0x0000000000007b1d */ /* 0x000fee0000010000 */
[----:B------:R-:W-:Y:S05]  /*0130*/  @!P0 BRA `(.L_x_0) ;  /* 0x00000000004c8947 */ /* 0x000fea0003800000 */
[----:B------:R-:W1:Y:S02]  /*0140*/  LDCU UR4, c[0x0][0x390] ;  /* 0x00007200ff0477ac */ /* 0x000e640008000800 */
.L_x_3:
[----:B------:R-:W-:Y:S01]  /*0150*/  ISETP.GE.U32.AND P0, PT, R2, R4, PT ;  /* 0x000000040200720c */ /* 0x000fe20003f06070 */
[----:B------:R-:W-:-:S12]  /*0160*/  BSSY.RECONVERGENT B0, `(.L_x_1) ;  /* 0x000000c000007945 */ /* 0x000fd80003800200 */
[----:B--2---:R-:W-:Y:S05]  /*0170*/  @P0 BRA `(.L_x_2) ;  /* 0x0000000000280947 */ /* 0x004fea0003800000 */
[----:B0-----:R-:W-:Y:S01]  /*0180*/  IMAD R0, R4, 0x4, R9 ;  /* 0x0000000404007824 */ /* 0x001fe200078e0209 */
[----:B------:R-:W-:Y:S04]  /*0190*/  LDS R10, [R9] ;  /* 0x00000000090a7984 */ /* 0x000fe80000000800 */
[----:B------:R-:W0:Y:S02]  /*01a0*/  LDS R3, [R0] ;  /* 0x0000000000037984 */ /* 0x000e240000000800 */
[----:B0-----:R-:W-:Y:S01]  /*01b0*/  FADD R10, R3, R10 ;  /* 0x0000000a030a7221 */ /* 0x001fe20000000000 */
[----:B------:R-:W-:-:S04]  /*01c0*/  IMAD R3, R11, 0x4, R0 ;  /* 0x000000040b037824 */ /* 0x000fc800078e0200 */
[----:B------:R-:W-:Y:S04]  /*01d0*/  STS [R9], R10 ;  /* 0x0000000a09007388 */ /* 0x000fe80000000800 */
[----:B------:R-:W-:Y:S04]  /*01e0*/  LDS R3, [R3] ;  /* 0x0000000003037984 */ /* 0x000fe80000000800 */
[----:B------:R-:W0:Y:S02]  /*01f0*/  LDS R12, [R8] ;  /* 0x00000000080c7984 */ /* 0x000e240000000800 */
[----:B0-----:R-:W-:-:S05]  /*0200*/  FADD R5, R3, R12 ;  /* 0x0000000c03057221 */ /* 0x001fca0000000000 */
[----:B------:R2:W-:Y:S02]  /*0210*/  STS [R8], R5 ;  /* 0x0000000508007388 */ /* 0x0005e40000000800 */
.L_x_2:
[----:B-1----:R-:W-:Y:S05]  /*0220*/  BSYNC.RECONVERGENT B0 ;  /* 0x0000000000007941 */ /* 0x002fea0003800200 */
.L_x_1:
[----:B------:R-:W-:Y:S01]  /*0230*/  SHF.R.U32.HI R4, RZ, 0x1, R4 ;  /* 0x00000001ff047819 */ /* 0x000fe20000011604 */
[----:B------:R-:W-:Y:S03]  /*0240*/  BAR.SYNC.DEFER_BLOCKING 0x0 ;  /* 0x0000000000007b1d */ /* 0x000fe60000010000 */
[----:B------:R-:W-:-:S13]  /*0250*/  ISETP.GE.AND P0, PT, R4, UR4, PT ;  /* 0x0000000404007c0c */ /* 0x000fda000bf06270 */
[----:B------:R-:W-:Y:S05]  /*0260*/  @P0 BRA `(.L_x_3) ;  /* 0xfffffffc00b80947 */ /* 0x000fea000383ffff */
.L_x_0:
[----:B------:R-:W-:-:S13]  /*0270*/  ISETP.GE.AND P0, PT, R2, UR4, PT ;  /* 0x0000000402007c0c */ /* 0x000fda000bf06270 */
[----:B------:R-:W-:Y:S05]  /*0280*/  @P0 EXIT ;  /* 0x000000000000094d */ /* 0x000fea0003800000 */
[----:B--2---:R-:W1:Y:S01]  /*0290*/  LDC.64 R4, c[0x0][0x398] ;  /* 0x0000e600ff047b82 */ /* 0x004e620000000a00 */
[----:B0-----:R-:W0:Y:S01]  /*02a0*/  LDS R0, [R9] ;  /* 0x0000000009007984 */ /* 0x001e220000000800 */
[----:B-1----:R-:W-:-:S05]  /*02b0*/  IMAD.WIDE.U32 R4, R2, 0x4, R4 ;  /* 0x0000000402047825 */ /* 0x002fca00078e0004 */
[----:B------:R-:W2:Y:S01]  /*02c0*/  LDG.E R3, desc[UR6][R4.64] ;  /* 0x0000000604037981 */ /* 0x000ea2000c1e1900 */
[----:B------:R-:W-:Y:S01]  /*02d0*/  BSSY.RECONVERGENT B0, `(.L_x_4) ;  /* 0x000000e000007945 */ /* 0x000fe20003800200 */
[----:B--2---:R-:W-:-:S04]  /*02e0*/  VIMNMX R3, PT, PT, R3, 0x1, !PT ;  /* 0x0000000103037848 */ /* 0x004fc80007fe0100 */
[----:B------:R-:W-:-:S04]  /*02f0*/  I2FP.F32.U32 R3, R3 ;  /* 0x0000000300037245 */ /* 0x000fc80000201000 */
[----:B------:R-:W1:Y:S08]  /*0300*/  MUFU.RCP R10, R3 ;  /* 0x00000003000a7308 */ /* 0x000e700000001000 */
[----:B0-----:R-:W0:Y:S01]  /*0310*/  FCHK P0, R0, R3 ;  /* 0x0000000300007302 */ /* 0x001e220000000000 */
[----:B-1----:R-:W-:-:S04]  /*0320*/  FFMA R11, -R3, R10, 1 ;  /* 0x3f800000030b7423 */ /* 0x002fc8000000010a */
[----:B------:R-:W-:-:S04]  /*0330*/  FFMA R11, R10, R11, R10 ;  /* 0x0000000b0a0b7223 */ /* 0x000fc8000000000a */
[----:B------:R-:W-:-:S04]  /*0340*/  FFMA R10, R0, R11, RZ ;  /* 0x0000000b000a7223 */ /* 0x000fc800000000ff */
[----:B------:R-:W-:-:S04]  /*0350*/  FFMA R12, -R3, R10, R0 ;  /* 0x0000000a030c7223 */ /* 0x000fc80000000100 */
[----:B------:R-:W-:Y:S01]  /*0360*/  FFMA R13, R11, R12, R10 ;  /* 0x0000000c0b0d7223 */ /* 0x000fe2000000000a */
[----:B0-----:R-:W-:Y:S06]  /*0370*/  @!P0 BRA `(.L_x_5) ;  /* 0x00000000000c8947 */ /* 0x001fec0003800000 */
[----:B------:R-:W-:-:S07]  /*0380*/  MOV R12, 0x3a0 ;  /* 0x000003a0000c7802 */ /* 0x000fce0000000f00 */
[----:B------:R-:W-:Y:S05]  /*0390*/  CALL.REL.NOINC `($__internal_0_$__cuda_sm3x_div_rn_noftz_f32_slowpath) ;  /* 0x0000000000647944 */ /* 0x000fea0003c00000 */
[----:B------:R-:W-:-:S07]  /*03a0*/  IMAD.MOV.U32 R13, RZ, RZ, R0 ;  /* 0x000000ffff0d7224 */ /* 0x000fce00078e0000 */
.L_x_5:
[----:B------:R-:W-:Y:S05]  /*03b0*/  BSYNC.RECONVERGENT B0 ;  /* 0x0000000000007941 */ /* 0x000fea0003800200 */
.L_x_4:
[----:B------:R-:W0:Y:S01]  /*03c0*/  LDS R8, [R8] ;  /* 0x0000000008087984 */ /* 0x000e220000000800 */
[----:B------:R-:W1:Y:S01]  /*03d0*/  LDC.64 R10, c[0x0][0x380] ;  /* 0x0000e000ff0a7b82 */ /* 0x000e620000000a00 */
[----:B------:R-:W2:Y:S01]  /*03e0*/  MUFU.RCP R0, R3 ;  /* 0x0000000300007308 */ /* 0x000ea20000001000 */
[----:B------:R-:W-:Y:S01]  /*03f0*/  BSSY.RECONVERGENT B0, `(.L_x_6) ;  /* 0x000000e000007945 */ /* 0x000fe20003800200 */
[----:B--2---:R-:W-:-:S04]  /*0400*/  FFMA R9, -R3, R0, 1 ;  /* 0x3f80000003097423 */ /* 0x004fc80000000100 */
[----:B------:R-:W-:Y:S01]  /*0410*/  FFMA R0, R0, R9, R0 ;  /* 0x0000000900007223 */ /* 0x000fe20000000000 */
[----:B-1----:R-:W-:-:S05]  /*0420*/  IMAD.WIDE.U32 R10, R2, 0x8, R10 ;  /* 0x00000008020a7825 */ /* 0x002fca00078e000a */
[----:B------:R1:W-:Y:S01]  /*0430*/  STG.E desc[UR6][R10.64], R13 ;  /* 0x0000000d0a007986 */ /* 0x0003e2000c101906 */
[----:B0-----:R-:W0:Y:S01]  /*0440*/  FCHK P0, R8, R3 ;  /* 0x0000000308007302 */ /* 0x001e220000000000 */
[----:B------:R-:W-:-:S04]  /*0450*/  FFMA R9, R0, R8, RZ ;  /* 0x0000000800097223 */ /* 0x000fc800000000ff */
[----:B------:R-:W-:-:S04]  /*0460*/  FFMA R2, -R3, R9, R8 ;  /* 0x0000000903027223 */ /* 0x000fc80000000108 */
[----:B------:R-:W-:Y:S01]  /*0470*/  FFMA R9, R0, R2, R9 ;  /* 0x0000000200097223 */ /* 0x000fe20000000009 */
[----:B01----:R-:W-:Y:S06]  /*0480*/  @!P0 BRA `(.L_x_7) ;  /* 0x0000000000108947 */ /* 0x003fec0003800000 */
[----:B------:R-:W-:Y:S01]  /*0490*/  IMAD.MOV.U32 R0, RZ, RZ, R8 ;  /* 0x000000ffff007224 */ /* 0x000fe200078e0008 */
[----:B------:R-:W-:-:S07]  /*04a0*/  MOV R12, 0x4c0 ;  /* 0x000004c0000c7802 */ /* 0x000fce0000000f00 */
[----:B------:R-:W-:Y:S05]  /*04b0*/  CALL.REL.NOINC `($__internal_0_$__cuda_sm3x_div_rn_noftz_f32_slowpath) ;  /* 0x00000000001c7944 */ /* 0x000fea0003c00000 */
[----:B------:R-:W-:-:S07]  /*04c0*/  IMAD.MOV.U32 R9, RZ, RZ, R0 ;  /* 0x000000ffff097224 */ /* 0x000fce00078e0000 */
.L_x_7:
[----:B------:R-:W-:Y:S05]  /*04d0*/  BSYNC.RECONVERGENT B0 ;  /* 0x0000000000007941 */ /* 0x000fea0003800200 */
.L_x_6:
[----:B------:R-:W-:Y:S04]  /*04e0*/  STG.E desc[UR6][R10.64+0x4], R9 ;  /* 0x000004090a007986 */ /* 0x000fe8000c101906 */
[----:B------:R-:W-:Y:S04]  /*04f0*/  STG.E desc[UR6][R6.64], RZ ;  /* 0x000000ff06007986 */ /* 0x000fe8000c101906 */
[----:B------:R-:W-:Y:S04]  /*0500*/  STG.E desc[UR6][R6.64+0x4], RZ ;  /* 0x000004ff06007986 */ /* 0x000fe8000c101906 */
[----:B------:R-:W-:Y:S01]  /*0510*/  STG.E desc[UR6][R4.64], RZ ;  /* 0x000000ff04007986 */ /* 0x000fe2000c101906 */
[----:B------:R-:W-:Y:S05]  /*0520*/  EXIT ;  /* 0x000000000000794d */ /* 0x000fea0003800000 */
        .weak           $__internal_0_$__cuda_sm3x_div_rn_noftz_f32_slowpath
        .type           $__internal_0_$__cuda_sm3x_div_rn_noftz_f32_slowpath,@function
        .size           $__internal_0_$__cuda_sm3x_div_rn_noftz_f32_slowpath,(.L_x_34 - $__internal_0_$__cuda_sm3x_div_rn_noftz_f32_slowpath)
$__internal_0_$__cuda_sm3x_div_rn_noftz_f32_slowpath:
[--C-:B------:R-:W-:Y:S01]  /*0530*/  SHF.R.U32.HI R13, RZ, 0x17, R3.reuse ;  /* 0x00000017ff0d7819 */ /* 0x100fe20000011603 */
[----:B------:R-:W-:Y:S01]  /*0540*/  BSSY.RECONVERGENT B1, `(.L_x_8) ;  /* 0x0000063000017945 */ /* 0x000fe20003800200 */
[----:B------:R-:W-:Y:S01]  /*0550*/  SHF.R.U32.HI R9, RZ, 0x17, R0 ;  /* 0x00000017ff097819 */ /* 0x000fe20000011600 */
[----:B------:R-:W-:Y:S01]  /*0560*/  IMAD.MOV.U32 R15, RZ, RZ, R3 ;  /* 0x000000ffff0f7224 */ /* 0x000fe200078e0003 */
[----:B------:R-:W-:Y:S02]  /*0570*/  LOP3.LUT R13, R13, 0xff, RZ, 0xc0, !PT ;  /* 0x000000ff0d0d7812 */ /* 0x000fe400078ec0ff */
[----:B------:R-:W-:-:S03]  /*0580*/  LOP3.LUT R18, R9, 0xff, RZ, 0xc0, !PT ;  /* 0x000000ff09127812 */ /* 0x000fc600078ec0ff */
[----:B------:R-:W-:Y:S02]  /*0590*/  VIADD R16, R13, 0xffffffff ;  /* 0xffffffff0d107836 */ /* 0x000fe40000000000 */
[----:B------:R-:W-:-:S03]  /*05a0*/  VIADD R14, R18, 0xffffffff ;  /* 0xffffffff120e7836 */ /* 0x000fc60000000000 */
[----:B------:R-:W-:-:S04]  /*05b0*/  ISETP.GT.U32.AND P0, PT, R16, 0xfd, PT ;  /* 0x000000fd1000780c */ /* 0x000fc80003f04070 */
[----:B------:R-:W-:-:S13]  /*05c0*/  ISETP.GT.U32.OR P0, PT, R14, 0xfd, P0 ;  /* 0x000000fd0e00780c */ /* 0x000fda0000704470 */
[----:B------:R-:W-:Y:S01]  /*05d0*/  @!P0 IMAD.MOV.U32 R9, RZ, RZ, RZ ;  /* 0x000000ffff098224 */ /* 0x000fe200078e00ff */
[----:B------:R-:W-:Y:S06]  /*05e0*/  @!P0 BRA `(.L_x_9) ;  /* 0x00000000005c8947 */ /* 0x000fec0003800000 */
[----:B------:R-:W-:Y:S02]  /*05f0*/  FSETP.GTU.FTZ.AND P0, PT, |R0|, +INF , PT ;  /* 0x7f8000000000780b */ /* 0x000fe40003f1c200 */
[----:B------:R-:W-:-:S04]  /*0600*/  FSETP.GTU.FTZ.AND P1, PT, |R3|, +INF , PT ;  /* 0x7f8000000300780b */ /* 0x000fc80003f3c200 */
[----:B------:R-:W-:-:S13]  /*0610*/  PLOP3.LUT P0, PT, P0, P1, PT, 0xf8, 0x8f ;  /* 0x00000000008f781c */ /* 0x000fda0000703f70 */
[----:B------:R-:W-:Y:S05]  /*0620*/  @P0 BRA `(.L_x_10) ;  /* 0x00000004004c0947 */ /* 0x000fea0003800000 */
[----:B------:R-:W-:-:S13]  /*0630*/  LOP3.LUT P0, RZ, R15, 0x7fffffff, R0, 0xc8, !PT ;  /* 0x7fffffff0fff7812 */ /* 0x000fda000780c800 */
[----:B------:R-:W-:Y:S05]  /*0640*/  @!P0 BRA `(.L_x_11) ;  /* 0x00000004003c8947 */ /* 0x000fea0003800000 */
[C---:B------:R-:W-:Y:S02]  /*0650*/  FSETP.NEU.FTZ.AND P2, PT, |R0|.reuse, +INF , PT ;  /* 0x7f8000000000780b */ /* 0x040fe40003f5d200 */
[----:B------:R-:W-:Y:S02]  /*0660*/  FSETP.NEU.FTZ.AND P1, PT, |R3|, +INF , PT ;  /* 0x7f8000000300780b */ /* 0x000fe40003f3d200 */
[----:B------:R-:W-:-:S11]  /*0670*/  FSETP.NEU.FTZ.AND P0, PT, |R0|, +INF , PT ;  /* 0x7f8000000000780b */ /* 0x000fd60003f1d200 */
[----:B------:R-:W-:Y:S05]  /*0680*/  @!P1 BRA !P2, `(.L_x_11) ;  /* 0x00000004002c9947 */ /* 0x000fea0005000000 */
[----:B------:R-:W-:-:S04]  /*0690*/  LOP3.LUT P2, RZ, R0, 0x7fffffff, RZ, 0xc0, !PT ;  /* 0x7fffffff00ff7812 */ /* 0x000fc8000784c0ff */
[----:B------:R-:W-:-:S13]  /*06a0*/  PLOP3.LUT P1, PT, P1, P2, PT, 0x2f, 0xf2 ;  /* 0x0000000000f2781c */ /* 0x000fda0000f24577 */
[----:B------:R-:W-:Y:S05]  /*06b0*/  @P1 BRA `(.L_x_12) ;  /* 0x0000000400181947 */ /* 0x000fea0003800000 */
[----:B------:R-:W-:-:S04]  /*06c0*/  LOP3.LUT P1, RZ, R15, 0x7fffffff, RZ, 0xc0, !PT ;  /* 0x7fffffff0fff7812 */ /* 0x000fc8000782c0ff */
[----:B------:R-:W-:-:S13]  /*06d0*/  PLOP3.LUT P0, PT, P0, P1, PT, 0x2f, 0xf2 ;  /* 0x0000000000f2781c */ /* 0x000fda0000702577 */
[----:B------:R-:W-:Y:S05]  /*06e0*/  @P0 BRA `(.L_x_13) ;  /* 0x0000000400000947 */ /* 0x000fea0003800000 */
[----:B------:R-:W-:Y:S02]  /*06f0*/  ISETP.GE.AND P0, PT, R14, RZ, PT ;  /* 0x000000ff0e00720c */ /* 0x000fe40003f06270 */
[----:B------:R-:W-:-:S11]  /*0700*/  ISETP.GE.AND P1, PT, R16, RZ, PT ;  /* 0x000000ff1000720c */ /* 0x000fd60003f26270 */
[----:B------:R-:W-:Y:S02]  /*0710*/  @P0 IMAD.MOV.U32 R9, RZ, RZ, RZ ;  /* 0x000000ffff090224 */ /* 0x000fe400078e00ff */
[----:B------:R-:W-:Y:S01]  /*0720*/  @!P0 FFMA R0, R0, 1.84467440737095516160e+19, RZ ;  /* 0x5f80000000008823 */ /* 0x000fe200000000ff */
[----:B------:R-:W-:Y:S02]  /*0730*/  @!P0 IMAD.MOV.U32 R9, RZ, RZ, -0x40 ;  /* 0xffffffc0ff098424 */ /* 0x000fe400078e00ff */
[----:B------:R-:W-:Y:S02]  /*0740*/  @!P1 FFMA R15, R3, 1.84467440737095516160e+19, RZ ;  /* 0x5f800000030f9823 */ /* 0x000fe400000000ff */
[----:B------:R-:W-:-:S07]  /*0750*/  @!P1 VIADD R9, R9, 0x40 ;  /* 0x0000004009099836 */ /* 0x000fce0000000000 */
.L_x_9:
[----:B------:R-:W-:Y:S01]  /*0760*/  LEA R14, R13, 0xc0800000, 0x17 ;  /* 0xc08000000d0e7811 */ /* 0x000fe200078eb8ff */
[----:B------:R-:W-:Y:S04]  /*0770*/  BSSY.RECONVERGENT B2, `(.L_x_14) ;  /* 0x0000036000027945 */ /* 0x000fe80003800200 */
[----:B------:R-:W-:Y:S02]  /*0780*/  IMAD.IADD R16, R15, 0x1, -R14 ;  /* 0x000000010f107824 */ /* 0x000fe400078e0a0e */
[----:B------:R-:W-:Y:S02]  /*0790*/  VIADD R14, R18, 0xffffff81 ;  /* 0xffffff81120e7836 */ /* 0x000fe40000000000 */
[----:B------:R-:W0:Y:S01]  /*07a0*/  MUFU.RCP R15, R16 ;  /* 0x00000010000f7308 */ /* 0x000e220000001000 */
[----:B------:R-:W-:Y:S01]  /*07b0*/  FADD.FTZ R17, -R16, -RZ ;  /* 0x800000ff10117221 */ /* 0x000fe20000010100 */
[C---:B------:R-:W-:Y:S01]  /*07c0*/  IMAD R0, R14.reuse, -0x800000, R0 ;  /* 0xff8000000e007824 */ /* 0x040fe200078e0200 */
[----:B------:R-:W-:-:S05]  /*07d0*/  IADD3 R14, PT, PT, R14, 0x7f, -R13 ;  /* 0x0000007f0e0e7810 */ /* 0x000fca0007ffe80d */
[----:B------:R-:W-:Y:S02]  /*07e0*/  IMAD.IADD R14, R14, 0x1, R9 ;  /* 0x000000010e0e7824 */ /* 0x000fe400078e0209 */
[----:B0-----:R-:W-:-:S04]  /*07f0*/  FFMA R18, R15, R17, 1 ;  /* 0x3f8000000f127423 */ /* 0x001fc80000000011 */
[----:B------:R-:W-:-:S04]  /*0800*/  FFMA R15, R15, R18, R15 ;  /* 0x000000120f0f7223 */ /* 0x000fc8000000000f */
[----:B------:R-:W-:-:S04]  /*0810*/  FFMA R18, R0, R15, RZ ;  /* 0x0000000f00127223 */ /* 0x000fc800000000ff */
[----:B------:R-:W-:-:S04]  /*0820*/  FFMA R19, R17, R18, R0 ;  /* 0x0000001211137223 */ /* 0x000fc80000000000 */
[----:B------:R-:W-:-:S04]  /*0830*/  FFMA R18, R15, R19, R18 ;  /* 0x000000130f127223 */ /* 0x000fc80000000012 */
[----:B------:R-:W-:-:S04]  /*0840*/  FFMA R17, R17, R18, R0 ;  /* 0x0000001211117223 */ /* 0x000fc80000000000 */
[----:B------:R-:W-:-:S05]  /*0850*/  FFMA R0, R15, R17, R18 ;  /* 0x000000110f007223 */ /* 0x000fca0000000012 */
[----:B------:R-:W-:-:S04]  /*0860*/  SHF.R.U32.HI R13, RZ, 0x17, R0 ;  /* 0x00000017ff0d7819 */ /* 0x000fc80000011600 */
[----:B------:R-:W-:-:S05]  /*0870*/  LOP3.LUT R13, R13, 0xff, RZ, 0xc0, !PT ;  /* 0x000000ff0d0d7812 */ /* 0x000fca00078ec0ff */
[----:B------:R-:W-:-:S04]  /*0880*/  IMAD.IADD R19, R13, 0x1, R14 ;  /* 0x000000010d137824 */ /* 0x000fc800078e020e */
[----:B------:R-:W-:-:S05]  /*0890*/  VIADD R9, R19, 0xffffffff ;  /* 0xffffffff13097836 */ /* 0x000fca0000000000 */
[----:B------:R-:W-:-:S13]  /*08a0*/  ISETP.GE.U32.AND P0, PT, R9, 0xfe, PT ;  /* 0x000000fe0900780c */ /* 0x000fda0003f06070 */
[----:B------:R-:W-:Y:S05]  /*08b0*/  @!P0 BRA `(.L_x_15) ;  /* 0x0000000000808947 */ /* 0x000fea0003800000 */
[----:B------:R-:W-:-:S13]  /*08c0*/  ISETP.GT.AND P0, PT, R19, 0xfe, PT ;  /* 0x000000fe1300780c */ /* 0x000fda0003f04270 */
[----:B------:R-:W-:Y:S05]  /*08d0*/  @P0 BRA `(.L_x_16) ;  /* 0x00000000006c0947 */ /* 0x000fea0003800000 */
[----:B------:R-:W-:-:S13]  /*08e0*/  ISETP.GE.AND P0, PT, R19, 0x1, PT ;  /* 0x000000011300780c */ /* 0x000fda0003f06270 */
[----:B------:R-:W-:Y:S05]  /*08f0*/  @P0 BRA `(.L_x_17) ;  /* 0x0000000000740947 */ /* 0x000fea0003800000 */
[----:B------:R-:W-:Y:S02]  /*0900*/  ISETP.GE.AND P0, PT, R19, -0x18, PT ;  /* 0xffffffe81300780c */ /* 0x000fe40003f06270 */
[----:B------:R-:W-:-:S11]  /*0910*/  LOP3.LUT R0, R0, 0x80000000, RZ, 0xc0, !PT ;  /* 0x8000000000007812 */ /* 0x000fd600078ec0ff */
[----:B------:R-:W-:Y:S05]  /*0920*/  @!P0 BRA `(.L_x_17) ;  /* 0x0000000000688947 */ /* 0x000fea0003800000 */
[-CC-:B------:R-:W-:Y:S01]  /*0930*/  FFMA.RZ R9, R15, R17.reuse, R18.reuse ;  /* 0x000000110f097223 */ /* 0x180fe2000000c012 */
[----:B------:R-:W-:Y:S02]  /*0940*/  VIADD R16, R19, 0x20 ;  /* 0x0000002013107836 */ /* 0x000fe40000000000 */
[-CC-:B------:R-:W-:Y:S01]  /*0950*/  FFMA.RM R14, R15, R17.reuse, R18.reuse ;  /* 0x000000110f0e7223 */ /* 0x180fe20000004012 */
[----:B------:R-:W-:Y:S02]  /*0960*/  ISETP.NE.AND P2, PT, R19, RZ, PT ;  /* 0x000000ff1300720c */ /* 0x000fe40003f45270 */
[----:B------:R-:W-:Y:S01]  /*0970*/  LOP3.LUT R13, R9, 0x7fffff, RZ, 0xc0, !PT ;  /* 0x007fffff090d7812 */ /* 0x000fe200078ec0ff */
[----:B------:R-:W-:Y:S01]  /*0980*/  FFMA.RP R9, R15, R17, R18 ;  /* 0x000000110f097223 */ /* 0x000fe20000008012 */
[----:B------:R-:W-:Y:S01]  /*0990*/  IMAD.MOV R15, RZ, RZ, -R19 ;  /* 0x000000ffff0f7224 */ /* 0x000fe200078e0a13 */
[----:B------:R-:W-:Y:S02]  /*09a0*/  ISETP.NE.AND P1, PT, R19, RZ, PT ;  /* 0x000000ff1300720c */ /* 0x000fe40003f25270 */
[----:B------:R-:W-:-:S02]  /*09b0*/  LOP3.LUT R13, R13, 0x800000, RZ, 0xfc, !PT ;  /* 0x008000000d0d7812 */ /* 0x000fc400078efcff */
[----:B------:R-:W-:Y:S02]  /*09c0*/  FSETP.NEU.FTZ.AND P0, PT, R9, R14, PT ;  /* 0x0000000e0900720b */ /* 0x000fe40003f1d000 */
[----:B------:R-:W-:Y:S02]  /*09d0*/  SHF.L.U32 R16, R13, R16, RZ ;  /* 0x000000100d107219 */ /* 0x000fe400000006ff */
[----:B------:R-:W-:Y:S02]  /*09e0*/  SEL R14, R15, RZ, P2 ;  /* 0x000000ff0f0e7207 */ /* 0x000fe40001000000 */
[----:B------:R-:W-:Y:S02]  /*09f0*/  ISETP.NE.AND P1, PT, R16, RZ, P1 ;  /* 0x000000ff1000720c */ /* 0x000fe40000f25270 */
[----:B------:R-:W-:Y:S02]  /*0a00*/  SHF.R.U32.HI R14, RZ, R14, R13 ;  /* 0x0000000eff0e7219 */ /* 0x000fe4000001160d */
[----:B------:R-:W-:-:S02]  /*0a10*/  PLOP3.LUT P0, PT, P0, P1, PT, 0xf8, 0x8f ;  /* 0x00000000008f781c */ /* 0x000fc40000703f70 */
[----:B------:R-:W-:Y:S02]  /*0a20*/  SHF.R.U32.HI R16, RZ, 0x1, R14 ;  /* 0x00000001ff107819 */ /* 0x000fe4000001160e */
[----:B------:R-:W-:-:S04]  /*0a30*/  SEL R9, RZ, 0x1, !P0 ;  /* 0x00000001ff097807 */ /* 0x000fc80004000000 */
[----:B------:R-:W-:-:S04]  /*0a40*/  LOP3.LUT R9, R9, 0x1, R16, 0xf8, !PT ;  /* 0x0000000109097812 */ /* 0x000fc800078ef810 */
[----:B------:R-:W-:-:S05]  /*0a50*/  LOP3.LUT R9, R9, R14, RZ, 0xc0, !PT ;  /* 0x0000000e09097212 */ /* 0x000fca00078ec0ff */
[----:B------:R-:W-:-:S05]  /*0a60*/  IMAD.IADD R9, R16, 0x1, R9 ;  /* 0x0000000110097824 */ /* 0x000fca00078e0209 */
[----:B------:R-:W-:Y:S01]  /*0a70*/  LOP3.LUT R0, R9, R0, RZ, 0xfc, !PT ;  /* 0x0000000009007212 */ /* 0x000fe200078efcff */
[----:B------:R-:W-:Y:S06]  /*0a80*/  BRA `(.L_x_17) ;  /* 0x0000000000107947 */ /* 0x000fec0003800000 */
.L_x_16:
[----:B------:R-:W-:-:S04]  /*0a90*/  LOP3.LUT R0, R0, 0x80000000, RZ, 0xc0, !PT ;  /* 0x8000000000007812 */ /* 0x000fc800078ec0ff */
[----:B------:R-:W-:Y:S01]  /*0aa0*/  LOP3.LUT R0, R0, 0x7f800000, RZ, 0xfc, !PT ;  /* 0x7f80000000007812 */ /* 0x000fe200078efcff */
[----:B------:R-:W-:Y:S06]  /*0ab0*/  BRA `(.L_x_17) ;  /* 0x0000000000047947 */ /* 0x000fec0003800000 */
.L_x_15:
[----:B------:R-:W-:-:S07]  /*0ac0*/  IMAD R0, R14, 0x800000, R0 ;  /* 0x008000000e007824 */ /* 0x000fce00078e0200 */
.L_x_17:
[----:B------:R-:W-:Y:S05]  /*0ad0*/  BSYNC.RECONVERGENT B2 ;  /* 0x0000000000027941 */ /* 0x000fea0003800200 */
.L_x_14:
[----:B------:R-:W-:Y:S05]  /*0ae0*/  BRA `(.L_x_18) ;  /* 0x0000000000207947 */ /* 0x000fea0003800000 */
.L_x_13:
[----:B------:R-:W-:-:S04]  /*0af0*/  LOP3.LUT R0, R15, 0x80000000, R0, 0x48, !PT ;  /* 0x800000000f007812 */ /* 0x000fc800078e4800 */
[----:B------:R-:W-:Y:S01]  /*0b00*/  LOP3.LUT R0, R0, 0x7f800000, RZ, 0xfc, !PT ;  /* 0x7f80000000007812 */ /* 0x000fe200078efcff */
[----:B------:R-:W-:Y:S06]  /*0b10*/  BRA `(.L_x_18) ;  /* 0x0000000000147947 */ /* 0x000fec0003800000 */
.L_x_12:
[----:B------:R-:W-:Y:S01]  /*0b20*/  LOP3.LUT R0, R15, 0x80000000, R0, 0x48, !PT ;  /* 0x800000000f007812 */ /* 0x000fe200078e4800 */
[----:B------:R-:W-:Y:S06]  /*0b30*/  BRA `(.L_x_18) ;  /* 0x00000000000c7947 */ /* 0x000fec0003800000 */
.L_x_11:
[----:B------:R-:W0:Y:S01]  /*0b40*/  MUFU.RSQ R0, -QNAN ;  /* 0xffc0000000007908 */ /* 0x000e220000001400 */
[----:B------:R-:W-:Y:S05]  /*0b50*/  BRA `(.L_x_18) ;  /* 0x0000000000047947 */ /* 0x000fea0003800000 */
.L_x_10:
[----:B------:R-:W-:-:S07]  /*0b60*/  FADD.FTZ R0, R0, R3 ;  /* 0x0000000300007221 */ /* 0x000fce0000010000 */
.L_x_18:
[----:B------:R-:W-:Y:S05]  /*0b70*/  BSYNC.RECONVERGENT B1 ;  /* 0x0000000000017941 */ /* 0x000fea0003800200 */
.L_x_8:
[----:B------:R-:W-:-:S04]  /*0b80*/  IMAD.MOV.U32 R13, RZ, RZ, 0x0 ;  /* 0x00000000ff0d7424 */ /* 0x000fc800078e00ff */
[----:B0-----:R-:W-:Y:S05]  /*0b90*/  RET.REL.NODEC R12 `(_Z17compute_new_meansP5PointS0_iPi) ;  /* 0xfffffff40c187950 */ /* 0x001fea0003c3ffff */
.L_x_19:
[----:B------:R-:W-:-:S00]  /*0ba0*/  BRA `(.L_x_19) ;  /* 0xfffffffc00fc7947 */ /* 0x000fc0000383ffff */
[----:B------:R-:W-:-:S00]  /*0bb0*/  NOP ;  /* 0x0000000000007918 */ /* 0x000fc00000000000 */
        /* <DEDUP_REMOVED lines=12> */
.L_x_34:


//--------------------- .text._Z15assign_clustersPK5PointiS1_PS_iPi --------------------------
	.section	.text._Z15assign_clustersPK5PointiS1_PS_iPi,"ax",@progbits
	.align	128
        .global         _Z15assign_clustersPK5PointiS1_PS_iPi
        .type           _Z15assign_clustersPK5PointiS1_PS_iPi,@function
        .size           _Z15assign_clustersPK5PointiS1_PS_iPi,(.L_x_36 - _Z15assign_clustersPK5PointiS1_PS_iPi)
        .other          _Z15assign_clustersPK5PointiS1_PS_iPi,@"STO_CUDA_ENTRY STV_DEFAULT"
_Z15assign_clustersPK5PointiS1_PS_iPi:
.text._Z15assign_clustersPK5PointiS1_PS_iPi:
[----:B------:R-:W-:Y:S01]  /*0000*/  LDC R1, c[0x0][0x37c] ;  /* 0x0000df00ff017b82 */ /* 0x000fe20000000800 */
[----:B------:R-:W0:Y:S07]  /*0010*/  S2R R0, SR_TID.X ;  /* 0x0000000000007919 */ /* 0x000e2e0000002100 */
[----:B------:R-:W0:Y:S01]  /*0020*/  S2UR UR6, SR_CTAID.X ;  /* 0x00000000000679c3 */ /* 0x000e220000002500 */
[----:B------:R-:W1:Y:S07]  /*0030*/  LDCU UR4, c[0x0][0x388] ;  /* 0x00007100ff0477ac */ /* 0x000e6e0008000800 */
[----:B------:R-:W0:Y:S02]  /*0040*/  LDC R3, c[0x0][0x360] ;  /* 0x0000d800ff037b82 */ /* 0x000e240000000800 */
[----:B0-----:R-:W-:-:S05]  /*0050*/  IMAD R9, R3, UR6, R0 ;  /* 0x0000000603097c24 */ /* 0x001fca000f8e0200 */
[----:B-1----:R-:W-:-:S13]  /*0060*/  ISETP.GE.AND P0, PT, R9, UR4, PT ;  /* 0x0000000409007c0c */ /* 0x002fda000bf06270 */
[----:B------:R-:W-:Y:S05]  /*0070*/  @P0 EXIT ;  /* 0x000000000000094d */ /* 0x000fea0003800000 */
[----:B------:R-:W0:Y:S01]  /*0080*/  LDC R13, c[0x0][0x3a0] ;  /* 0x0000e800ff0d7b82 */ /* 0x000e220000000800 */
[----:B------:R-:W1:Y:S01]  /*0090*/  LDCU.64 UR8, c[0x0][0x358] ;  /* 0x00006b00ff0877ac */ /* 0x000e620008000a00 */
[----:B------:R-:W2:Y:S06]  /*00a0*/  S2R R2, SR_CgaCtaId ;  /* 0x0000000000027919 */ /* 0x000eac0000008800 */
[----:B------:R-:W3:Y:S01]  /*00b0*/  LDC.64 R6, c[0x0][0x380] ;  /* 0x0000e000ff067b82 */ /* 0x000ee20000000a00 */
[----:B0-----:R-:W-:-:S13]  /*00c0*/  ISETP.GE.AND P0, PT, R0, R13, PT ;  /* 0x0000000d0000720c */ /* 0x001fda0003f06270 */
[----:B------:R-:W0:Y:S02]  /*00d0*/  @!P0 LDC.64 R4, c[0x0][0x390] ;  /* 0x0000e400ff048b82 */ /* 0x000e240000000a00 */
[----:B0-----:R-:W-:-:S05]  /*00e0*/  @!P0 IMAD.WIDE.U32 R4, R0, 0x8, R4 ;  /* 0x0000000800048825 */ /* 0x001fca00078e0004 */
[----:B-1----:R-:W4:Y:S04]  /*00f0*/  @!P0 LDG.E R11, desc[UR8][R4.64] ;  /* 0x00000008040b8981 */ /* 0x002f28000c1e1900 */
[----:B------:R-:W4:Y:S01]  /*0100*/  @!P0 LDG.E R8, desc[UR8][R4.64+0x4] ;  /* 0x0000040804088981 */ /* 0x000f22000c1e1900 */
[----:B------:R-:W-:Y:S01]  /*0110*/  MOV R15, 0x400 ;  /* 0x00000400000f7802 */ /* 0x000fe20000000f00 */
[----:B---3--:R-:W-:-:S03]  /*0120*/  IMAD.WIDE R6, R9, 0x8, R6 ;  /* 0x0000000809067825 */ /* 0x008fc600078e0206 */
[----:B--2---:R-:W-:-:S04]  /*0130*/  LEA R15, R2, R15, 0x18 ;  /* 0x0000000f020f7211 */ /* 0x004fc800078ec0ff */
[----:B------:R-:W-:-:S05]  /*0140*/  LEA R2, R0, R15, 0x2 ;  /* 0x0000000f00027211 */ /* 0x000fca00078e10ff */
[C---:B------:R-:W-:Y:S01]  /*0150*/  @!P0 IMAD R19, R13.reuse, 0x4, R2 ;  /* 0x000000040d138824 */ /* 0x040fe200078e0202 */
[----:B----4-:R0:W-:Y:S04]  /*0160*/  @!P0 STS [R2], R11 ;  /* 0x0000000b02008388 */ /* 0x0101e80000000800 */
[----:B------:R0:W-:Y:S01]  /*0170*/  @!P0 STS [R19], R8 ;  /* 0x0000000813008388 */ /* 0x0001e20000000800 */
[----:B------:R-:W-:Y:S06]  /*0180*/  BAR.SYNC.DEFER_BLOCKING 0x0 ;  /* 0x0000000000007b1d */ /* 0x000fec0000010000 */
[----:B------:R0:W5:Y:S04]  /*0190*/  LDG.E R12, desc[UR8][R6.64] ;  /* 0x00000008060c7981 */ /* 0x000168000c1e1900 */
[----:B------:R0:W5:Y:S01]  /*01a0*/  LDG.E R14, desc[UR8][R6.64+0x4] ;  /* 0x00000408060e7981 */ /* 0x000162000c1e1900 */
[----:B------:R-:W-:-:S02]  /*01b0*/  ISETP.GE.AND P0, PT, R13, 0x1, PT ;  /* 0x000000010d00780c */ /* 0x000fc40003f06270 */
[----:B------:R-:W-:-:S11]  /*01c0*/  MOV R17, 0xffffffff ;  /* 0xffffffff00117802 */ /* 0x000fd60000000f00 */
[----:B0-----:R-:W-:Y:S05]  /*01d0*/  @!P0 BRA `(.L_x_20) ;  /* 0x0000000800848947 */ /* 0x001fea0003800000 */
[C---:B------:R-:W-:Y:S01]  /*01e0*/  ISETP.GE.U32.AND P2, PT, R13.reuse, 0x8, PT ;  /* 0x000000080d00780c */ /* 0x040fe20003f46070 */
[----:B------:R-:W-:Y:S01]  /*01f0*/  IMAD.MOV.U32 R8, RZ, RZ, 0x4cbebc20 ;  /* 0x4cbebc20ff087424 */ /* 0x000fe200078e00ff */
[----:B------:R-:W-:Y:S01]  /*0200*/  LOP3.LUT R22, R13, 0x7, RZ, 0xc0, !PT ;  /* 0x000000070d167812 */ /* 0x000fe200078ec0ff */
[----:B------:R-:W-:Y:S01]  /*0210*/  IMAD.MOV.U32 R18, RZ, RZ, RZ ;  /* 0x000000ffff127224 */ /* 0x000fe200078e00ff */
[----:B------:R-:W-:Y:S02]  /*0220*/  MOV R17, 0xffffffff ;  /* 0xffffffff00117802 */ /* 0x000fe40000000f00 */
[----:B------:R-:W-:-:S07]  /*0230*/  ISETP.NE.AND P1, PT, R22, RZ, PT ;  /* 0x000000ff1600720c */ /* 0x000fce0003f25270 */
[----:B------:R-:W-:Y:S06]  /*0240*/  @!P2 BRA `(.L_x_21) ;  /* 0x000000040030a947 */ /* 0x000fec0003800000 */
[----:B------:R-:W-:Y:S01]  /*0250*/  LOP3.LUT R18, R13, 0x7ffffff8, RZ, 0xc0, !PT ;  /* 0x7ffffff80d127812 */ /* 0x000fe200078ec0ff */
[----:B------:R-:W-:Y:S01]  /*0260*/  IMAD.MOV.U32 R8, RZ, RZ, 0x4cbebc20 ;  /* 0x4cbebc20ff087424 */ /* 0x000fe200078e00ff */
[----:B------:R-:W-:Y:S01]  /*0270*/  IADD3 R16, PT, PT, R15, 0x10, RZ ;  /* 0x000000100f107810 */ /* 0x000fe20007ffe0ff */
[----:B------:R-:W-:Y:S01]  /*0280*/  IMAD.MOV.U32 R19, RZ, RZ, RZ ;  /* 0x000000ffff137224 */ /* 0x000fe200078e00ff */
[----:B------:R-:W-:-:S07]  /*0290*/  MOV R17, 0xffffffff ;  /* 0xffffffff00117802 */ /* 0x000fce0000000f00 */
.L_x_22:
[----:B------:R-:W-:Y:S01]  /*02a0*/  LEA R20, R13, R16, 0x2 ;  /* 0x000000100d147211 */ /* 0x000fe200078e10ff */
[----:B------:R-:W0:Y:S04]  /*02b0*/  LDS.128 R4, [R16+-0x10] ;  /* 0xfffff00010047984 */ /* 0x000e280000000c00 */
[----:B------:R-:W1:Y:S04]  /*02c0*/  LDS R9, [R20+-0x10] ;  /* 0xfffff00014097984 */ /* 0x000e680000000800 */
[----:B------:R-:W2:Y:S04]  /*02d0*/  LDS R27, [R20+-0xc] ;  /* 0xfffff400141b7984 */ /* 0x000ea80000000800 */
[----:B------:R-:W-:Y:S04]  /*02e0*/  LDS R21, [R20+-0x8] ;  /* 0xfffff80014157984 */ /* 0x000fe80000000800 */
[----:B------:R-:W3:Y:S04]  /*02f0*/  LDS R25, [R20+-0x4] ;  /* 0xfffffc0014197984 */ /* 0x000ee80000000800 */
[----:B------:R-:W4:Y:S01]  /*0300*/  LDS R23, [R20] ;  /* 0x0000000014177984 */ /* 0x000f220000000800 */
[C---:B0----5:R-:W-:Y:S01]  /*0310*/  FADD R4, R12.reuse, -R4 ;  /* 0x800000040c047221 */ /* 0x061fe20000000000 */
[C---:B------:R-:W-:Y:S01]  /*0320*/  FADD R29, R12.reuse, -R5 ;  /* 0x800000050c1d7221 */ /* 0x040fe20000000000 */
[----:B------:R-:W-:Y:S01]  /*0330*/  FADD R6, R12, -R6 ;  /* 0x800000060c067221 */ /* 0x000fe20000000000 */
[----:B------:R-:W0:Y:S01]  /*0340*/  LDS R5, [R20+0x4] ;  /* 0x0000040014057984 */ /* 0x000e220000000800 */
[----:B-1----:R-:W-:Y:S01]  /*0350*/  FADD R9, R14, -R9 ;  /* 0x800000090e097221 */ /* 0x002fe20000000000 */
[----:B------:R-:W-:-:S03]  /*0360*/  FADD R7, R12, -R7 ;  /* 0x800000070c077221 */ /* 0x000fc60000000000 */
[----:B------:R-:W-:Y:S01]  /*0370*/  FMUL R9, R9, R9 ;  /* 0x0000000909097220 */ /* 0x000fe20000400000 */
[----:B--2---:R-:W-:-:S03]  /*0380*/  FADD R27, R14, -R27 ;  /* 0x8000001b0e1b7221 */ /* 0x004fc60000000000 */
[----:B------:R-:W-:Y:S01]  /*0390*/  FFMA R9, R4, R4, R9 ;  /* 0x0000000404097223 */ /* 0x000fe20000000009 */
[----:B------:R-:W-:Y:S02]  /*03a0*/  FMUL R24, R27, R27 ;  /* 0x0000001b1b187220 */ /* 0x000fe40000400000 */
[----:B------:R-:W1:Y:S01]  /*03b0*/  LDS R27, [R20+0x8] ;  /* 0x00000800141b7984 */ /* 0x000e620000000800 */
[C---:B---3--:R-:W-:Y:S01]  /*03c0*/  FADD R25, R14.reuse, -R25 ;  /* 0x800000190e197221 */ /* 0x048fe20000000000 */
[-C--:B------:R-:W-:Y:S01]  /*03d0*/  FSETP.GEU.AND P3, PT, R9, R8.reuse, PT ;  /* 0x000000080900720b */ /* 0x080fe20003f6e000 */
[----:B------:R-:W-:Y:S01]  /*03e0*/  FFMA R29, R29, R29, R24 ;  /* 0x0000001d1d1d7223 */ /* 0x000fe20000000018 */
[C---:B------:R-:W-:Y:S01]  /*03f0*/  FADD R24, R14.reuse, -R21 ;  /* 0x800000150e187221 */ /* 0x040fe20000000000 */
[----:B----4-:R-:W-:Y:S01]  /*0400*/  FADD R23, R14, -R23 ;  /* 0x800000170e177221 */ /* 0x010fe20000000000 */
[----:B------:R-:W-:Y:S01]  /*0410*/  FSEL R4, R9, R8, !P3 ;  /* 0x0000000809047208 */ /* 0x000fe20005800000 */
[----:B------:R-:W2:Y:S01]  /*0420*/  LDS R21, [R20+0xc] ;  /* 0x00000c0014157984 */ /* 0x000ea20000000800 */
[----:B------:R-:W-:Y:S01]  /*0430*/  FMUL R24, R24, R24 ;  /* 0x0000001818187220 */ /* 0x000fe20000400000 */
[----:B------:R-:W-:Y:S01]  /*0440*/  FMUL R23, R23, R23 ;  /* 0x0000001717177220 */ /* 0x000fe20000400000 */
[----:B------:R-:W-:Y:S01]  /*0450*/  FSETP.GEU.AND P6, PT, R29, R4, PT ;  /* 0x000000041d00720b */ /* 0x000fe20003fce000 */
[----:B------:R3:W4:Y:S01]  /*0460*/  LDS.128 R8, [R16] ;  /* 0x0000000010087984 */ /* 0x0007220000000c00 */
[----:B------:R-:W-:-:S02]  /*0470*/  SEL R17, R19, R17, !P3 ;  /* 0x0000001113117207 */ /* 0x000fc40005800000 */
[----:B------:R-:W-:Y:S01]  /*0480*/  FSEL R4, R29, R4, !P6 ;  /* 0x000000041d047208 */ /* 0x000fe20007000000 */
[----:B------:R-:W-:Y:S01]  /*0490*/  FFMA R29, R6, R6, R24 ;  /* 0x00000006061d7223 */ /* 0x000fe20000000018 */
[----:B------:R-:W-:Y:S01]  /*04a0*/  FMUL R6, R25, R25 ;  /* 0x0000001919067220 */ /* 0x000fe20000400000 */
[----:B---3--:R-:W-:-:S03]  /*04b0*/  IADD3 R16, PT, PT, R16, 0x20, RZ ;  /* 0x0000002010107810 */ /* 0x008fc60007ffe0ff */
[----:B------:R-:W-:Y:S01]  /*04c0*/  FFMA R7, R7, R7, R6 ;  /* 0x0000000707077223 */ /* 0x000fe20000000006 */
[-C--:B------:R-:W-:Y:S02]  /*04d0*/  FSETP.GEU.AND P5, PT, R29, R4.reuse, PT ;  /* 0x000000041d00720b */ /* 0x080fe40003fae000 */
[----:B------:R-:W-:Y:S02]  /*04e0*/  @!P6 VIADD R17, R19, 0x1 ;  /* 0x000000011311e836 */ /* 0x000fe40000000000 */
[----:B------:R-:W-:Y:S01]  /*04f0*/  FSEL R4, R29, R4, !P5 ;  /* 0x000000041d047208 */ /* 0x000fe20006800000 */
[----:B0-----:R-:W-:-:S03]  /*0500*/  FADD R5, R14, -R5 ;  /* 0x800000050e057221 */ /* 0x001fc60000000000 */
[----:B------:R-:W-:Y:S01]  /*0510*/  FSETP.GEU.AND P4, PT, R7, R4, PT ;  /* 0x000000040700720b */ /* 0x000fe20003f8e000 */
[----:B------:R-:W-:-:S03]  /*0520*/  FMUL R6, R5, R5 ;  /* 0x0000000505067220 */ /* 0x000fc60000400000 */
[----:B------:R-:W-:Y:S02]  /*0530*/  FSEL R4, R7, R4, !P4 ;  /* 0x0000000407047208 */ /* 0x000fe40006000000 */
[----:B------:R-:W-:Y:S01]  /*0540*/  @!P5 IADD3 R17, PT, PT, R19, 0x2, RZ ;  /* 0x000000021311d810 */ /* 0x000fe20007ffe0ff */
[----:B-1----:R-:W-:-:S06]  /*0550*/  FADD R27, R14, -R27 ;  /* 0x8000001b0e1b7221 */ /* 0x002fcc0000000000 */
[----:B------:R-:W-:Y:S01]  /*0560*/  @!P4 IADD3 R17, PT, PT, R19, 0x3, RZ ;  /* 0x000000031311c810 */ /* 0x000fe20007ffe0ff */
[----:B------:R-:W-:Y:S01]  /*0570*/  FMUL R27, R27, R27 ;  /* 0x0000001b1b1b7220 */ /* 0x000fe20000400000 */
[----:B--2---:R-:W-:Y:S01]  /*0580*/  FADD R21, R14, -R21 ;  /* 0x800000150e157221 */ /* 0x004fe20000000000 */
[C---:B----4-:R-:W-:Y:S01]  /*0590*/  FADD R8, R12.reuse, -R8 ;  /* 0x800000080c087221 */ /* 0x050fe20000000000 */
[C---:B------:R-:W-:Y:S01]  /*05a0*/  FADD R9, R12.reuse, -R9 ;  /* 0x800000090c097221 */ /* 0x040fe20000000000 */
[C---:B------:R-:W-:Y:S01]  /*05b0*/  FADD R10, R12.reuse, -R10 ;  /* 0x8000000a0c0a7221 */ /* 0x040fe20000000000 */
[----:B------:R-:W-:Y:S01]  /*05c0*/  FADD R11, R12, -R11 ;  /* 0x8000000b0c0b7221 */ /* 0x000fe20000000000 */
[----:B------:R-:W-:Y:S01]  /*05d0*/  FFMA R23, R8, R8, R23 ;  /* 0x0000000808177223 */ /* 0x000fe20000000017 */
[----:B------:R-:W-:Y:S01]  /*05e0*/  FFMA R9, R9, R9, R6 ;  /* 0x0000000909097223 */ /* 0x000fe20000000006 */
[----:B------:R-:W-:Y:S01]  /*05f0*/  FFMA R27, R10, R10, R27 ;  /* 0x0000000a0a1b7223 */ /* 0x000fe2000000001b */
[----:B------:R-:W-:-:S02]  /*0600*/  FMUL R6, R21, R21 ;  /* 0x0000001515067220 */ /* 0x000fc40000400000 */
[-C--:B------:R-:W-:Y:S02]  /*0610*/  FSETP.GEU.AND P2, PT, R23, R4.reuse, PT ;  /* 0x000000041700720b */ /* 0x080fe40003f4e000 */
[----:B------:R-:W-:Y:S02]  /*0620*/  FFMA R11, R11, R11, R6 ;  /* 0x0000000b0b0b7223 */ /* 0x000fe40000000006 */
[----:B------:R-:W-:-:S04]  /*0630*/  FSEL R4, R23, R4, !P2 ;  /* 0x0000000417047208 */ /* 0x000fc80005000000 */
[----:B------:R-:W-:-:S04]  /*0640*/  FSETP.GEU.AND P3, PT, R9, R4, PT ;  /* 0x000000040900720b */ /* 0x000fc80003f6e000 */
[----:B------:R-:W-:Y:S01]  /*0650*/  FSEL R4, R9, R4, !P3 ;  /* 0x0000000409047208 */ /* 0x000fe20005800000 */
[----:B------:R-:W-:-:S03]  /*0660*/  @!P2 VIADD R17, R19, 0x4 ;  /* 0x000000041311a836 */ /* 0x000fc60000000000 */
[----:B------:R-:W-:-:S04]  /*0670*/  FSETP.GEU.AND P6, PT, R27, R4, PT ;  /* 0x000000041b00720b */ /* 0x000fc80003fce000 */
[----:B------:R-:W-:Y:S02]  /*0680*/  FSEL R4, R27, R4, !P6 ;  /* 0x000000041b047208 */ /* 0x000fe40007000000 */
[----:B------:R-:W-:Y:S02]  /*0690*/  @!P3 IADD3 R17, PT, PT, R19, 0x5, RZ ;  /* 0x000000051311b810 */ /* 0x000fe40007ffe0ff */
[----:B------:R-:W-:-:S04]  /*06a0*/  FSETP.GEU.AND P4, PT, R11, R4, PT ;  /* 0x000000040b00720b */ /* 0x000fc80003f8e000 */
[----:B------:R-:W-:Y:S02]  /*06b0*/  FSEL R8, R11, R4, !P4 ;  /* 0x000000040b087208 */ /* 0x000fe40006000000 */
[----:B------:R-:W-:-:S07]  /*06c0*/  @!P6 IADD3 R17, PT, PT, R19, 0x6, RZ ;  /* 0x000000061311e810 */ /* 0x000fce0007ffe0ff */
[C---:B------:R-:W-:Y:S01]  /*06d0*/  @!P4 VIADD R17, R19.reuse, 0x7 ;  /* 0x000000071311c836 */ /* 0x040fe20000000000 */
[----:B------:R-:W-:-:S04]  /*06e0*/  IADD3 R19, PT, PT, R19, 0x8, RZ ;  /* 0x0000000813137810 */ /* 0x000fc80007ffe0ff */
[----:B------:R-:W-:-:S13]  /*06f0*/  ISETP.NE.AND P2, PT, R19, R18, PT ;  /* 0x000000121300720c */ /* 0x000fda0003f45270 */
[----:B------:R-:W-:Y:S05]  /*0700*/  @P2 BRA `(.L_x_22) ;  /* 0xfffffff800e42947 */ /* 0x000fea000383ffff */
.L_x_21:
[----:B------:R-:W-:Y:S05]  /*0710*/  @!P1 BRA `(.L_x_20) ;  /* 0x0000000400349947 */ /* 0x000fea0003800000 */
[----:B------:R-:W-:Y:S02]  /*0720*/  ISETP.GE.U32.AND P1, PT, R22, 0x4, PT ;  /* 0x000000041600780c */ /* 0x000fe40003f26070 */
[----:B------:R-:W-:-:S04]  /*0730*/  LOP3.LUT R16, R13, 0x3, RZ, 0xc0, !PT ;  /* 0x000000030d107812 */ /* 0x000fc800078ec0ff */
[----:B------:R-:W-:-:S07]  /*0740*/  ISETP.NE.AND P5, PT, R16, RZ, PT ;  /* 0x000000ff1000720c */ /* 0x000fce0003fa5270 */
[----:B------:R-:W-:Y:S06]  /*0750*/  @!P1 BRA `(.L_x_23) ;  /* 0x0000000000949947 */ /* 0x000fec0003800000 */
[----:B------:R-:W-:-:S05]  /*0760*/  IMAD R10, R18, 0x4, R15 ;  /* 0x00000004120a7824 */ /* 0x000fca00078e020f */
[----:B------:R-:W-:Y:S01]  /*0770*/  LEA R11, R13, R10, 0x2 ;  /* 0x0000000a0d0b7211 */ /* 0x000fe200078e10ff */
[----:B------:R-:W0:Y:S04]  /*0780*/  LDS.64 R4, [R10] ;  /* 0x000000000a047984 */ /* 0x000e280000000a00 */
[----:B------:R-:W1:Y:S04]  /*0790*/  LDS R19, [R11] ;  /* 0x000000000b137984 */ /* 0x000e680000000800 */
[----:B------:R-:W2:Y:S04]  /*07a0*/  LDS R21, [R11+0x4] ;  /* 0x000004000b157984 */ /* 0x000ea80000000800 */
[----:B------:R-:W3:Y:S04]  /*07b0*/  LDS R23, [R11+0x8] ;  /* 0x000008000b177984 */ /* 0x000ee80000000800 */
[----:B------:R-:W4:Y:S04]  /*07c0*/  LDS.64 R6, [R10+0x8] ;  /* 0x000008000a067984 */ /* 0x000f280000000a00 */
[----:B------:R-:W4:Y:S01]  /*07d0*/  LDS R9, [R11+0xc] ;  /* 0x00000c000b097984 */ /* 0x000f220000000800 */
[C---:B0----5:R-:W-:Y:S01]  /*07e0*/  FADD R4, R12.reuse, -R4 ;  /* 0x800000040c047221 */ /* 0x061fe20000000000 */
[----:B------:R-:W-:Y:S01]  /*07f0*/  FADD R5, R12, -R5 ;  /* 0x800000050c057221 */ /* 0x000fe20000000000 */
[----:B-1----:R-:W-:-:S04]  /*0800*/  FADD R19, R14, -R19 ;  /* 0x800000130e137221 */ /* 0x002fc80000000000 */
[----:B------:R-:W-:Y:S01]  /*0810*/  FMUL R19, R19, R19 ;  /* 0x0000001313137220 */ /* 0x000fe20000400000 */
[----:B--2---:R-:W-:-:S03]  /*0820*/  FADD R21, R14, -R21 ;  /* 0x800000150e157221 */ /* 0x004fc60000000000 */
[----:B------:R-:W-:Y:S01]  /*0830*/  FFMA R19, R4, R4, R19 ;  /* 0x0000000404137223 */ /* 0x000fe20000000013 */
[----:B------:R-:W-:Y:S01]  /*0840*/  FMUL R4, R21, R21 ;  /* 0x0000001515047220 */ /* 0x000fe20000400000 */
[----:B---3--:R-:W-:Y:S01]  /*0850*/  FADD R23, R14, -R23 ;  /* 0x800000170e177221 */ /* 0x008fe20000000000 */
[----:B----4-:R-:W-:Y:S02]  /*0860*/  FADD R6, R12, -R6 ;  /* 0x800000060c067221 */ /* 0x010fe40000000000 */
[-C--:B------:R-:W-:Y:S01]  /*0870*/  FSETP.GEU.AND P1, PT, R19, R8.reuse, PT ;  /* 0x000000081300720b */ /* 0x080fe20003f2e000 */
[----:B------:R-:W-:Y:S01]  /*0880*/  FFMA R5, R5, R5, R4 ;  /* 0x0000000505057223 */ /* 0x000fe20000000004 */
[----:B------:R-:W-:Y:S01]  /*0890*/  FMUL R23, R23, R23 ;  /* 0x0000001717177220 */ /* 0x000fe20000400000 */
[----:B------:R-:W-:Y:S01]  /*08a0*/  FADD R9, R14, -R9 ;  /* 0x800000090e097221 */ /* 0x000fe20000000000 */
[----:B------:R-:W-:Y:S01]  /*08b0*/  FSEL R8, R19, R8, !P1 ;  /* 0x0000000813087208 */ /* 0x000fe20004800000 */
[----:B------:R-:W-:Y:S01]  /*08c0*/  FADD R7, R12, -R7 ;  /* 0x800000070c077221 */ /* 0x000fe20000000000 */
[----:B------:R-:W-:Y:S01]  /*08d0*/  FFMA R6, R6, R6, R23 ;  /* 0x0000000606067223 */ /* 0x000fe20000000017 */
[----:B------:R-:W-:Y:S01]  /*08e0*/  FMUL R4, R9, R9 ;  /* 0x0000000909047220 */ /* 0x000fe20000400000 */
[----:B------:R-:W-:-:S02]  /*08f0*/  FSETP.GEU.AND P2, PT, R5, R8, PT ;  /* 0x000000080500720b */ /* 0x000fc40003f4e000 */
[----:B------:R-:W-:Y:S01]  /*0900*/  SEL R17, R18, R17, !P1 ;  /* 0x0000001112117207 */ /* 0x000fe20004800000 */
[----:B------:R-:W-:Y:S01]  /*0910*/  FFMA R4, R7, R7, R4 ;  /* 0x0000000707047223 */ /* 0x000fe20000000004 */
[----:B------:R-:W-:-:S04]  /*0920*/  FSEL R5, R5, R8, !P2 ;  /* 0x0000000805057208 */ /* 0x000fc80005000000 */
[----:B------:R-:W-:-:S04]  /*0930*/  FSETP.GEU.AND P3, PT, R6, R5, PT ;  /* 0x000000050600720b */ /* 0x000fc80003f6e000 */
[----:B------:R-:W-:Y:S02]  /*0940*/  FSEL R5, R6, R5, !P3 ;  /* 0x0000000506057208 */ /* 0x000fe40005800000 */
[----:B------:R-:W-:Y:S02]  /*0950*/  @!P2 IADD3 R17, PT, PT, R18, 0x1, RZ ;  /* 0x000000011211a810 */ /* 0x000fe40007ffe0ff */
[----:B------:R-:W-:-:S04]  /*0960*/  FSETP.GEU.AND P4, PT, R4, R5, PT ;  /* 0x000000050400720b */ /* 0x000fc80003f8e000 */
[----:B------:R-:W-:Y:S01]  /*0970*/  FSEL R8, R4, R5, !P4 ;  /* 0x0000000504087208 */ /* 0x000fe20006000000 */
[----:B------:R-:W-:-:S08]  /*0980*/  @!P3 VIADD R17, R18, 0x2 ;  /* 0x000000021211b836 */ /* 0x000fd00000000000 */
[C---:B------:R-:W-:Y:S02]  /*0990*/  @!P4 IADD3 R17, PT, PT, R18.reuse, 0x3, RZ ;  /* 0x000000031211c810 */ /* 0x040fe40007ffe0ff */
[----:B------:R-:W-:-:S07]  /*09a0*/  IADD3 R18, PT, PT, R18, 0x4, RZ ;  /* 0x0000000412127810 */ /* 0x000fce0007ffe0ff */
.L_x_23:
[----:B------:R-:W-:Y:S05]  /*09b0*/  @!P5 BRA `(.L_x_20) ;  /* 0x00000000008cd947 */ /* 0x000fea0003800000 */
[----:B------:R-:W-:Y:S02]  /*09c0*/  ISETP.NE.AND P1, PT, R16, 0x1, PT ;  /* 0x000000011000780c */ /* 0x000fe40003f25270 */
[----:B------:R-:W-:-:S04]  /*09d0*/  LOP3.LUT R4, R13, 0x1, RZ, 0xc0, !PT ;  /* 0x000000010d047812 */ /* 0x000fc800078ec0ff */
[----:B------:R-:W-:-:S07]  /*09e0*/  ISETP.NE.U32.AND P2, PT, R4, 0x1, PT ;  /* 0x000000010400780c */ /* 0x000fce0003f45070 */
[----:B------:R-:W-:Y:S06]  /*09f0*/  @!P1 BRA `(.L_x_24) ;  /* 0x0000000000509947 */ /* 0x000fec0003800000 */
[----:B------:R-:W-:-:S05]  /*0a00*/  IMAD R4, R18, 0x4, R15 ;  /* 0x0000000412047824 */ /* 0x000fca00078e020f */
[----:B------:R-:W-:Y:S02]  /*0a10*/  LEA R6, R13, R4, 0x2 ;  /* 0x000000040d067211 */ /* 0x000fe400078e10ff */
[----:B------:R-:W0:Y:S04]  /*0a20*/  LDS.64 R4, [R4] ;  /* 0x0000000004047984 */ /* 0x000e280000000a00 */
[----:B------:R-:W1:Y:S04]  /*0a30*/  LDS R7, [R6] ;  /* 0x0000000006077984 */ /* 0x000e680000000800 */
[----:B------:R-:W2:Y:S01]  /*0a40*/  LDS R11, [R6+0x4] ;  /* 0x00000400060b7984 */ /* 0x000ea20000000800 */
[----:B0----5:R-:W-:Y:S01]  /*0a50*/  FADD R5, R12, -R5 ;  /* 0x800000050c057221 */ /* 0x021fe20000000000 */
[----:B-1----:R-:W-:Y:S01]  /*0a60*/  FADD R9, R14, -R7 ;  /* 0x800000070e097221 */ /* 0x002fe20000000000 */
[----:B------:R-:W-:-:S03]  /*0a70*/  FADD R7, R12, -R4 ;  /* 0x800000040c077221 */ /* 0x000fc60000000000 */
[----:B------:R-:W-:Y:S01]  /*0a80*/  FMUL R10, R9, R9 ;  /* 0x00000009090a7220 */ /* 0x000fe20000400000 */
[----:B--2---:R-:W-:-:S03]  /*0a90*/  FADD R11, R14, -R11 ;  /* 0x8000000b0e0b7221 */ /* 0x004fc60000000000 */
[----:B------:R-:W-:Y:S01]  /*0aa0*/  FFMA R7, R7, R7, R10 ;  /* 0x0000000707077223 */ /* 0x000fe2000000000a */
[----:B------:R-:W-:-:S04]  /*0ab0*/  FMUL R10, R11, R11 ;  /* 0x0000000b0b0a7220 */ /* 0x000fc80000400000 */
[----:B------:R-:W-:Y:S01]  /*0ac0*/  FSETP.GEU.AND P1, PT, R7, R8, PT ;  /* 0x000000080700720b */ /* 0x000fe20003f2e000 */
[----:B------:R-:W-:-:S03]  /*0ad0*/  FFMA R5, R5, R5, R10 ;  /* 0x0000000505057223 */ /* 0x000fc6000000000a */
[----:B------:R-:W-:Y:S02]  /*0ae0*/  FSEL R8, R7, R8, !P1 ;  /* 0x0000000807087208 */ /* 0x000fe40004800000 */
[----:B------:R-:W-:Y:S02]  /*0af0*/  SEL R17, R18, R17, !P1 ;  /* 0x0000001112117207 */ /* 0x000fe40004800000 */
[----:B------:R-:W-:-:S04]  /*0b00*/  FSETP.GEU.AND P3, PT, R5, R8, PT ;  /* 0x000000080500720b */ /* 0x000fc80003f6e000 */
[----:B------:R-:W-:-:S09]  /*0b10*/  FSEL R8, R5, R8, !P3 ;  /* 0x0000000805087208 */ /* 0x000fd20005800000 */
[C---:B------:R-:W-:Y:S01]  /*0b20*/  @!P3 IADD3 R17, PT, PT, R18.reuse, 0x1, RZ ;  /* 0x000000011211b810 */ /* 0x040fe20007ffe0ff */
[----:B------:R-:W-:-:S07]  /*0b30*/  VIADD R18, R18, 0x2 ;  /* 0x0000000212127836 */ /* 0x000fce0000000000 */
.L_x_24:
[----:B------:R-:W-:Y:S05]  /*0b40*/  @P2 BRA `(.L_x_20) ;  /* 0x0000000000282947 */ /* 0x000fea0003800000 */
[----:B------:R-:W-:-:S04]  /*0b50*/  LEA R4, R18, R15, 0x2 ;  /* 0x0000000f12047211 */ /* 0x000fc800078e10ff */
[----:B------:R-:W-:Y:S01]  /*0b60*/  LEA R13, R13, R4, 0x2 ;  /* 0x000000040d0d7211 */ /* 0x000fe200078e10ff */
[----:B------:R-:W0:Y:S05]  /*0b70*/  LDS R5, [R4] ;  /* 0x0000000004057984 */ /* 0x000e2a0000000800 */
[----:B------:R-:W1:Y:S01]  /*0b80*/  LDS R13, [R13] ;  /* 0x000000000d0d7984 */ /* 0x000e620000000800 */
[----:B0----5:R-:W-:Y:S01]  /*0b90*/  FADD R5, R12, -R5 ;  /* 0x800000050c057221 */ /* 0x021fe20000000000 */
[----:B-1----:R-:W-:-:S04]  /*0ba0*/  FADD R6, R14, -R13 ;  /* 0x8000000d0e067221 */ /* 0x002fc80000000000 */
[----:B------:R-:W-:-:S04]  /*0bb0*/  FMUL R6, R6, R6 ;  /* 0x0000000606067220 */ /* 0x000fc80000400000 */
[----:B------:R-:W-:-:S05]  /*0bc0*/  FFMA R5, R5, R5, R6 ;  /* 0x0000000505057223 */ /* 0x000fca0000000006 */
[----:B------:R-:W-:-:S04]  /*0bd0*/  FSETP.GEU.AND P1, PT, R5, R8, PT ;  /* 0x000000080500720b */ /* 0x000fc80003f2e000 */
[----:B------:R-:W-:-:S09]  /*0be0*/  SEL R17, R18, R17, !P1 ;  /* 0x0000001112117207 */ /* 0x000fd20004800000 */
.L_x_20:
[----:B------:R-:W-:Y:S06]  /*0bf0*/  BAR.SYNC.DEFER_BLOCKING 0x0 ;  /* 0x0000000000007b1d */ /* 0x000fec0000010000 */
[----:B------:R-:W-:Y:S05]  /*0c00*/  @!P0 EXIT ;  /* 0x000000000000894d */ /* 0x000fea0003800000 */
[----:B------:R-:W-:Y:S02]  /*0c10*/  IMAD R4, R3, 0x4, R2 ;  /* 0x0000000403047824 */ /* 0x000fe400078e0202 */
[----:B------:R-:W-:-:S03]  /*0c20*/  HFMA2 R6, -RZ, RZ, 0, 0 ;  /* 0x00000000ff067431 */ /* 0x000fc600000001ff */
[----:B------:R-:W-:-:S07]  /*0c30*/  LEA R5, R3, R4, 0x2 ;  /* 0x0000000403057211 */ /* 0x000fce00078e10ff */
.L_x_31:
[----:B------:R-:W-:-:S04]  /*0c40*/  ISETP.NE.AND P0, PT, R17, R6, PT ;  /* 0x000000061100720c */ /* 0x000fc80003f05270 */
[----:B0----5:R-:W-:Y:S02]  /*0c50*/  FSEL R7, R12, RZ, !P0 ;  /* 0x000000ff0c077208 */ /* 0x021fe40004000000 */
[----:B--2---:R-:W-:Y:S02]  /*0c60*/  FSEL R9, R14, RZ, !P0 ;  /* 0x000000ff0e097208 */ /* 0x004fe40004000000 */
[----:B------:R-:W-:Y:S01]  /*0c70*/  FSEL R8, RZ, 1, P0 ;  /* 0x3f800000ff087808 */ /* 0x000fe20000000000 */
[----:B------:R0:W-:Y:S01]  /*0c80*/  STS [R2], R7 ;  /* 0x0000000702007388 */ /* 0x0001e20000000800 */
[----:B------:R-:W-:-:S03]  /*0c90*/  ISETP.GE.U32.AND P0, PT, R3, 0x2, PT ;  /* 0x000000020300780c */ /* 0x000fc60003f06070 */
[----:B------:R0:W-:Y:S04]  /*0ca0*/  STS [R4], R9 ;  /* 0x0000000904007388 */ /* 0x0001e80000000800 */
[----:B------:R0:W-:Y:S01]  /*0cb0*/  STS [R5], R8 ;  /* 0x0000000805007388 */ /* 0x0001e20000000800 */
[----:B------:R-:W-:Y:S06]  /*0cc0*/  BAR.SYNC.DEFER_BLOCKING 0x0 ;  /* 0x0000000000007b1d */ /* 0x000fec0000010000 */
[----:B------:R-:W-:Y:S05]  /*0cd0*/  @!P0 BRA `(.L_x_25) ;  /* 0x0000000000648947 */ /* 0x000fea0003800000 */
[----:B0-----:R-:W-:-:S07]  /*0ce0*/  IMAD.MOV.U32 R7, RZ, RZ, R3 ;  /* 0x000000ffff077224 */ /* 0x001fce00078e0003 */
.L_x_28:
[----:B------:R-:W-:Y:S01]  /*0cf0*/  SHF.R.U32.HI R15, RZ, 0x1, R7 ;  /* 0x00000001ff0f7819 */ /* 0x000fe20000011607 */
[----:B------:R-:W-:Y:S03]  /*0d00*/  BSSY.RECONVERGENT B0, `(.L_x_26) ;  /* 0x0000012000007945 */ /* 0x000fe60003800200 */
[----:B------:R-:W-:-:S13]  /*0d10*/  ISETP.GE.U32.AND P0, PT, R0, R15, PT ;  /* 0x0000000f0000720c */ /* 0x000fda0003f06070 */
[----:B0-----:R-:W-:Y:S05]  /*0d20*/  @P0 BRA `(.L_x_27) ;  /* 0x00000000003c0947 */ /* 0x001fea0003800000 */
[----:B------:R-:W-:Y:S01]  /*0d30*/  LEA R8, R15, R2, 0x2 ;  /* 0x000000020f087211 */ /* 0x000fe200078e10ff */
[----:B------:R-:W-:Y:S04]  /*0d40*/  LDS R10, [R2] ;  /* 0x00000000020a7984 */ /* 0x000fe80000000800 */
[----:B------:R-:W0:Y:S02]  /*0d50*/  LDS R9, [R8] ;  /* 0x0000000008097984 */ /* 0x000e240000000800 */
[----:B0-----:R-:W-:Y:S01]  /*0d60*/  FADD R9, R9, R10 ;  /* 0x0000000a09097221 */ /* 0x001fe20000000000 */
[----:B------:R-:W-:-:S04]  /*0d70*/  LEA R10, R3, R8, 0x2 ;  /* 0x00000008030a7211 */ /* 0x000fc800078e10ff */
[----:B------:R-:W-:Y:S01]  /*0d80*/  STS [R2], R9 ;  /* 0x0000000902007388 */ /* 0x000fe20000000800 */
[----:B------:R-:W-:-:S03]  /*0d90*/  IMAD R13, R3, 0x4, R10 ;  /* 0x00000004030d7824 */ /* 0x000fc600078e020a */
[----:B------:R-:W-:Y:S04]  /*0da0*/  LDS R11, [R10] ;  /* 0x000000000a0b7984 */ /* 0x000fe80000000800 */
[----:B------:R-:W0:Y:S02]  /*0db0*/  LDS R16, [R4] ;  /* 0x0000000004107984 */ /* 0x000e240000000800 */
[----:B0-----:R-:W-:-:S05]  /*0dc0*/  FADD R11, R11, R16 ;  /* 0x000000100b0b7221 */ /* 0x001fca0000000000 */
[----:B------:R-:W-:Y:S04]  /*0dd0*/  STS [R4], R11 ;  /* 0x0000000b04007388 */ /* 0x000fe80000000800 */
[----:B------:R-:W-:Y:S04]  /*0de0*/  LDS R13, [R13] ;  /* 0x000000000d0d7984 */ /* 0x000fe80000000800 */
[----:B------:R-:W0:Y:S02]  /*0df0*/  LDS R16, [R5] ;  /* 0x0000000005107984 */ /* 0x000e240000000800 */
[----:B0-----:R-:W-:-:S05]  /*0e00*/  FADD R16, R13, R16 ;  /* 0x000000100d107221 */ /* 0x001fca0000000000 */
[----:B------:R0:W-:Y:S02]  /*0e10*/  STS [R5], R16 ;  /* 0x0000001005007388 */ /* 0x0001e40000000800 */
.L_x_27:
[----:B------:R-:W-:Y:S05]  /*0e20*/  BSYNC.RECONVERGENT B0 ;  /* 0x0000000000007941 */ /* 0x000fea0003800200 */
.L_x_26:
[----:B------:R-:W-:Y:S01]  /*0e30*/  BAR.SYNC.DEFER_BLOCKING 0x0 ;  /* 0x0000000000007b1d */ /* 0x000fe20000010000 */
[----:B------:R-:W-:Y:S02]  /*0e40*/  ISETP.GT.U32.AND P0, PT, R7, 0x3, PT ;  /* 0x000000030700780c */ /* 0x000fe40003f04070 */
[----:B------:R-:W-:-:S11]  /*0e50*/  MOV R7, R15 ;  /* 0x0000000f00077202 */ /* 0x000fd60000000f00 */
[----:B------:R-:W-:Y:S05]  /*0e60*/  @P0 BRA `(.L_x_28) ;  /* 0xfffffffc00a00947 */ /* 0x000fea000383ffff */
.L_x_25:
[----:B------:R-:W-:Y:S01]  /*0e70*/  ISETP.NE.AND P0, PT, R0, RZ, PT ;  /* 0x000000ff0000720c */ /* 0x000fe20003f05270 */
[----:B------:R-:W-:-:S12]  /*0e80*/  BSSY.RECONVERGENT B0, `(.L_x_29) ;  /* 0x0000012000007945 */ /* 0x000fd80003800200 */
[----:B------:R-:W-:Y:S05]  /*0e90*/  @P0 BRA `(.L_x_30) ;  /* 0x0000000000400947 */ /* 0x000fea0003800000 */
[----:B------:R-:W1:Y:S01]  /*0ea0*/  S2UR UR5, SR_CgaCtaId ;  /* 0x00000000000579c3 */ /* 0x000e620000008800 */
[----:B0-----:R-:W0:Y:S01]  /*0eb0*/  LDS R16, [R5] ;  /* 0x0000000005107984 */ /* 0x001e220000000800 */
[----:B------:R-:W-:-:S03]  /*0ec0*/  UMOV UR4, 0x400 ;  /* 0x0000040000047882 */ /* 0x000fc60000000000 */
[----:B------:R-:W2:Y:S03]  /*0ed0*/  LDS R15, [R4] ;  /* 0x00000000040f7984 */ /* 0x000ea60000000800 */
[----:B------:R-:W3:Y:S08]  /*0ee0*/  LDC R7, c[0x0][0x3a0] ;  /* 0x0000e800ff077b82 */ /* 0x000ef00000000800 */
[----:B------:R-:W4:Y:S01]  /*0ef0*/  LDC.64 R10, c[0x0][0x398] ;  /* 0x0000e600ff0a7b82 */ /* 0x000f220000000a00 */
[----:B-1----:R-:W-:-:S07]  /*0f00*/  ULEA UR4, UR5, UR4, 0x18 ;  /* 0x0000000405047291 */ /* 0x002fce000f8ec0ff */
[----:B------:R-:W1:Y:S01]  /*0f10*/  LDC.64 R8, c[0x0][0x3a8] ;  /* 0x0000ea00ff087b82 */ /* 0x000e620000000a00 */
[----:B---3--:R-:W-:Y:S01]  /*0f20*/  IMAD R7, R7, UR6, R6 ;  /* 0x0000000607077c24 */ /* 0x008fe2000f8e0206 */
[----:B------:R-:W3:Y:S03]  /*0f30*/  LDS R13, [UR4] ;  /* 0x00000004ff0d7984 */ /* 0x000ee60008000800 */
[C---:B----4-:R-:W-:Y:S01]  /*0f40*/  IMAD.WIDE R10, R7.reuse, 0x8, R10 ;  /* 0x00000008070a7825 */ /* 0x050fe200078e020a */
[----:B0-----:R-:W0:Y:S04]  /*0f50*/  F2I.TRUNC.NTZ R19, R16 ;  /* 0x0000001000137305 */ /* 0x001e28000020f100 */
[----:B--2---:R2:W-:Y:S01]  /*0f60*/  STG.E desc[UR8][R10.64+0x4], R15 ;  /* 0x0000040f0a007986 */ /* 0x0045e2000c101908 */
[----:B-1----:R-:W-:-:S03]  /*0f70*/  IMAD.WIDE R8, R7, 0x4, R8 ;  /* 0x0000000407087825 */ /* 0x002fc600078e0208 */
[----:B---3--:R2:W-:Y:S04]  /*0f80*/  STG.E desc[UR8][R10.64], R13 ;  /* 0x0000000d0a007986 */ /* 0x0085e8000c101908 */
[----:B0-----:R2:W-:Y:S02]  /*0f90*/  STG.E desc[UR8][R8.64], R19 ;  /* 0x0000001308007986 */ /* 0x0015e4000c101908 */
.L_x_30:
[----:B------:R-:W-:Y:S05]  /*0fa0*/  BSYNC.RECONVERGENT B0 ;  /* 0x0000000000007941 */ /* 0x000fea0003800200 */
.L_x_29:
[----:B------:R-:W1:Y:S01]  /*0fb0*/  LDCU UR4, c[0x0][0x3a0] ;  /* 0x00007400ff0477ac */ /* 0x000e620008000800 */
[----:B------:R-:W-:Y:S01]  /*0fc0*/  IADD3 R6, PT, PT, R6, 0x1, RZ ;  /* 0x0000000106067810 */ /* 0x000fe20007ffe0ff */
[----:B------:R-:W-:Y:S03]  /*0fd0*/  BAR.SYNC.DEFER_BLOCKING 0x0 ;  /* 0x0000000000007b1d */ /* 0x000fe60000010000 */
[----:B-1----:R-:W-:-:S13]  /*0fe0*/  ISETP.NE.AND P0, PT, R6, UR4, PT ;  /* 0x0000000406007c0c */ /* 0x002fda000bf05270 */
[----:B------:R-:W-:Y:S05]  /*0ff0*/  @P0 BRA `(.L_x_31) ;  /* 0xfffffffc00100947 */ /* 0x000fea000383ffff */
[----:B------:R-:W-:Y:S05]  /*1000*/  EXIT ;  /* 0x000000000000794d */ /* 0x000fea0003800000 */
.L_x_32:
        /* <DEDUP_REMOVED lines=15> */
.L_x_36:


//--------------------- .text._Z9cudaClearP5Pointi --------------------------
	.section	.text._Z9cudaClearP5Pointi,"ax",@progbits
	.align	128
        .global         _Z9cudaClearP5Pointi
        .type           _Z9cudaClearP5Pointi,@function
        .size           _Z9cudaClearP5Pointi,(.L_x_37 - _Z9cudaClearP5Pointi)
        .other          _Z9cudaClearP5Pointi,@"STO_CUDA_ENTRY STV_DEFAULT"
_Z9cudaClearP5Pointi:
.text._Z9cudaClearP5Pointi:
[----:B------:R-:W-:Y:S01]  /*0000*/  LDC R1, c[0x0][0x37c] ;  /* 0x0000df00ff017b82 */ /* 0x000fe20000000800 */
[----:B------:R-:W0:Y:S01]  /*0010*/  S2R R5, SR_TID.X ;  /* 0x0000000000057919 */ /* 0x000e220000002100 */
[----:B------:R-:W0:Y:S02]  /*0020*/  LDCU UR4, c[0x0][0x388] ;  /* 0x00007100ff0477ac */ /* 0x000e240008000800 */
[----:B0-----:R-:W-:Y:S01]  /*0030*/  ISETP.GE.AND P0, PT, R5, UR4, PT ;  /* 0x0000000405007c0c */ /* 0x001fe2000bf06270 */
[----:B------:R-:W0:-:S12]  /*0040*/  LDCU.64 UR4, c[0x0][0x358] ;  /* 0x00006b00ff0477ac */ /* 0x000e180008000a00 */
[----:B------:R-:W1:Y:S02]  /*0050*/  @!P0 LDC.64 R2, c[0x0][0x380] ;  /* 0x0000e000ff028b82 */ /* 0x000e640000000a00 */
[----:B-1----:R-:W-:-:S05]  /*0060*/  @!P0 IMAD.WIDE.U32 R2, R5, 0x8, R2 ;  /* 0x0000000805028825 */ /* 0x002fca00078e0002 */
[----:B0-----:R-:W-:Y:S04]  /*0070*/  @!P0 STG.E desc[UR4][R2.64], RZ ;  /* 0x000000ff02008986 */ /* 0x001fe8000c101904 */
[----:B------:R-:W-:Y:S01]  /*0080*/  @!P0 STG.E desc[UR4][R2.64+0x4], RZ ;  /* 0x000004ff02008986 */ /* 0x000fe2000c101904 */
[----:B------:R-:W-:Y:S06]  /*0090*/  BAR.SYNC.DEFER_BLOCKING 0x0 ;  /* 0x0000000000007b1d */ /* 0x000fec0000010000 */
[----:B------:R-:W-:Y:S05]  /*00a0*/  EXIT ;  /* 0x000000000000794d */ /* 0x000fea0003800000 */
.L_x_33:
        /* <DEDUP_REMOVED lines=13> */
.L_x_37:


//--------------------- .nv.shared._Z17compute_new_meansP5PointS0_iPi --------------------------
	.section	.nv.shared._Z17compute_new_meansP5PointS0_iPi,"aw",@nobits
	.sectionflags	@""
	.align	16
	.zero		1024


//--------------------- .nv.shared.reserved.0     --------------------------
	.section	.nv.shared.reserved.0,"aw",@nobits
	.weak		__nv_reservedSMEM_offset_0_alias
	.size		__nv_reservedSMEM_offset_0_alias, 0, 64
	.other		__nv_reservedSMEM_offset_0_alias,@"STO_CUDA_RESERVED_SHARED STV_DEFAULT"
__nv_reservedSMEM_offset_0_alias:
	.zero		0
	.zero		64


//--------------------- .nv.shared._Z15assign_clustersPK5PointiS1_PS_iPi --------------------------
	.section	.nv.shared._Z15assign_clustersPK5PointiS1_PS_iPi,"aw",@nobits
	.sectionflags	@""
	.align	16
	.zero		1024


//--------------------- .nv.shared._Z9cudaClearP5Pointi --------------------------
	.section	.nv.shared._Z9cudaClearP5Pointi,"aw",@nobits
	.sectionflags	@""
	.align	16
	.zero		1024


//--------------------- .nv.constant0._Z17compute_new_meansP5PointS0_iPi --------------------------
	.section	.nv.constant0._Z17compute_new_meansP5PointS0_iPi,"a",@progbits
	.sectionflags	@""
	.align	4
.nv.constant0._Z17compute_new_meansP5PointS0_iPi:
	.zero		928


//--------------------- .nv.constant0._Z15assign_clustersPK5PointiS1_PS_iPi --------------------------
	.section	.nv.constant0._Z15assign_clustersPK5PointiS1_PS_iPi,"a",@progbits
	.sectionflags	@""
	.align	4
.nv.constant0._Z15assign_clustersPK5PointiS1_PS_iPi:
	.zero		944


//--------------------- .nv.constant0._Z9cudaClearP5Pointi --------------------------
	.section	.nv.constant0._Z9cudaClearP5Pointi,"a",@progbits
	.sectionflags	@""
	.align	4
.nv.constant0._Z9cudaClearP5Pointi:
	.zero		908


//--------------------- SYMBOLS --------------------------

	.type		.nv.reservedSmem.offset0,@object
	.size		.nv.reservedSmem.offset0,0x4
	.type		.nv.reservedSmem.cap,@object
	.size		.nv.reservedSmem.cap,0x4
